	.headerflags	@"EF_CUDA_TEXMODE_UNIFIED EF_CUDA_64BIT_ADDRESS EF_CUDA_SM89 EF_CUDA_VIRTUAL_SM(EF_CUDA_SM89)"
	.elftype	@"ET_EXEC"


//--------------------- .nv.info                  --------------------------
	.section	.nv.info,"",@"SHT_CUDA_INFO"
	.align	4


	//----- nvinfo : EIATTR_REGCOUNT
	.align		4
        /*0000*/ 	.byte	0x04, 0x2f
        /*0002*/ 	.short	(.L_1 - .L_0)
	.align		4
.L_0:
        /*0004*/ 	.word	index@(triton__0d1d2d3d4d5d6de7de)
        /*0008*/ 	.word	0x0000003c


	//----- nvinfo : EIATTR_MAX_STACK_SIZE
	.align		4
.L_1:
        /*000c*/ 	.byte	0x04, 0x23
        /*000e*/ 	.short	(.L_3 - .L_2)
	.align		4
.L_2:
        /*0010*/ 	.word	index@(triton__0d1d2d3d4d5d6de7de)
        /*0014*/ 	.word	0x00000000


	//----- nvinfo : EIATTR_MIN_STACK_SIZE
	.align		4
.L_3:
        /*0018*/ 	.byte	0x04, 0x12
        /*001a*/ 	.short	(.L_5 - .L_4)
	.align		4
.L_4:
        /*001c*/ 	.word	index@(triton__0d1d2d3d4d5d6de7de)
        /*0020*/ 	.word	0x00000000


	//----- nvinfo : EIATTR_FRAME_SIZE
	.align		4
.L_5:
        /*0024*/ 	.byte	0x04, 0x11
        /*0026*/ 	.short	(.L_7 - .L_6)
	.align		4
.L_6:
        /*0028*/ 	.word	index@(triton__0d1d2d3d4d5d6de7de)
        /*002c*/ 	.word	0x00000000
.L_7:


//--------------------- .nv.info.triton__0d1d2d3d4d5d6de7de --------------------------
	.section	.nv.info.triton__0d1d2d3d4d5d6de7de,"",@"SHT_CUDA_INFO"
	.align	4


	//----- nvinfo : EIATTR_CUDA_API_VERSION
	.align		4
        /*0000*/ 	.byte	0x04, 0x37
        /*0002*/ 	.short	(.L_9 - .L_8)
.L_8:
        /*0004*/ 	.word	0x0000007b


	//----- nvinfo : EIATTR_PARAM_CBANK
	.align		4
.L_9:
        /*0008*/ 	.byte	0x04, 0x0a
        /*000a*/ 	.short	(.L_11 - .L_10)
	.align		4
.L_10:
        /*000c*/ 	.word	index@(.nv.constant0.triton__0d1d2d3d4d5d6de7de)
        /*0010*/ 	.short	0x0160
        /*0012*/ 	.short	0x0038


	//----- nvinfo : EIATTR_CBANK_PARAM_SIZE
	.align		4
.L_11:
        /*0014*/ 	.byte	0x03, 0x19
        /*0016*/ 	.short	0x0038


	//----- nvinfo : EIATTR_KPARAM_INFO
	.align		4
        /*0018*/ 	.byte	0x04, 0x17
        /*001a*/ 	.short	(.L_13 - .L_12)
.L_12:
        /*001c*/ 	.word	0x00000000
        /*0020*/ 	.short	0x0007
        /*0022*/ 	.short	0x0034
        /*0024*/ 	.byte	0x00, 0xf0, 0x11, 0x00


	//----- nvinfo : EIATTR_KPARAM_INFO
	.align		4
.L_13:
        /*0028*/ 	.byte	0x04, 0x17
        /*002a*/ 	.short	(.L_15 - .L_14)
.L_14:
        /*002c*/ 	.word	0x00000000
        /*0030*/ 	.short	0x0006
        /*0032*/ 	.short	0x0030
        /*0034*/ 	.byte	0x00, 0xf0, 0x11, 0x00


	//----- nvinfo : EIATTR_KPARAM_INFO
	.align		4
.L_15:
        /*0038*/ 	.byte	0x04, 0x17
        /*003a*/ 	.short	(.L_17 - .L_16)
.L_16:
        /*003c*/ 	.word	0x00000000
        /*0040*/ 	.short	0x0005
        /*0042*/ 	.short	0x0028
        /*0044*/ 	.byte	0x00, 0xf0, 0x21, 0x00


	//----- nvinfo : EIATTR_KPARAM_INFO
	.align		4
.L_17:
        /*0048*/ 	.byte	0x04, 0x17
        /*004a*/ 	.short	(.L_19 - .L_18)
.L_18:
        /*004c*/ 	.word	0x00000000
        /*0050*/ 	.short	0x0004
        /*0052*/ 	.short	0x0020
        /*0054*/ 	.byte	0x00, 0xf0, 0x21, 0x00


	//----- nvinfo : EIATTR_KPARAM_INFO
	.align		4
.L_19:
        /*0058*/ 	.byte	0x04, 0x17
        /*005a*/ 	.short	(.L_21 - .L_20)
.L_20:
        /*005c*/ 	.word	0x00000000
        /*0060*/ 	.short	0x0003
        /*0062*/ 	.short	0x0018
        /*0064*/ 	.byte	0x00, 0xf0, 0x21, 0x00


	//----- nvinfo : EIATTR_KPARAM_INFO
	.align		4
.L_21:
        /*0068*/ 	.byte	0x04, 0x17
        /*006a*/ 	.short	(.L_23 - .L_22)
.L_22:
        /*006c*/ 	.word	0x00000000
        /*0070*/ 	.short	0x0002
        /*0072*/ 	.short	0x0010
        /*0074*/ 	.byte	0x00, 0xf0, 0x21, 0x00


	//----- nvinfo : EIATTR_KPARAM_INFO
	.align		4
.L_23:
        /*0078*/ 	.byte	0x04, 0x17
        /*007a*/ 	.short	(.L_25 - .L_24)
.L_24:
        /*007c*/ 	.word	0x00000000
        /*0080*/ 	.short	0x0001
        /*0082*/ 	.short	0x0008
        /*0084*/ 	.byte	0x00, 0xf0, 0x21, 0x00


	//----- nvinfo : EIATTR_KPARAM_INFO
	.align		4
.L_25:
        /*0088*/ 	.byte	0x04, 0x17
        /*008a*/ 	.short	(.L_27 - .L_26)
.L_26:
        /*008c*/ 	.word	0x00000000
        /*0090*/ 	.short	0x0000
        /*0092*/ 	.short	0x0000
        /*0094*/ 	.byte	0x00, 0xf0, 0x21, 0x00


	//----- nvinfo : EIATTR_MAXREG_COUNT
	.align		4
.L_27:
        /*0098*/ 	.byte	0x03, 0x1b
        /*009a*/ 	.short	0x00ff


	//----- nvinfo : EIATTR_EXIT_INSTR_OFFSETS
	.align		4
        /*009c*/ 	.byte	0x04, 0x1c
        /*009e*/ 	.short	(.L_29 - .L_28)


	//   ....[0]....
.L_28:
        /*00a0*/ 	.word	0x00002cd0


	//   ....[1]....
        /*00a4*/ 	.word	0x00002cf0


	//----- nvinfo : EIATTR_MAX_THREADS
	.align		4
.L_29:
        /*00a8*/ 	.byte	0x04, 0x05
        /*00aa*/ 	.short	(.L_31 - .L_30)
.L_30:
        /*00ac*/ 	.word	0x00000100
        /*00b0*/ 	.word	0x00000001
        /*00b4*/ 	.word	0x00000001
.L_31:


//--------------------- .nv.rel.action            --------------------------
	.section	.nv.rel.action,"",@"SHT_CUDA_RELOCINFO"
	.align	8
	.sectionentsize	8
        /*0000*/ 	.byte	0x73, 0x00, 0x00, 0x00, 0x00, 0x00, 0x00, 0x00, 0x00, 0x00, 0x00, 0x11, 0x25, 0x00, 0x05, 0x36


//--------------------- .nv.constant0.triton__0d1d2d3d4d5d6de7de --------------------------
	.section	.nv.constant0.triton__0d1d2d3d4d5d6de7de,"a",@progbits
	.align	4
.nv.constant0.triton__0d1d2d3d4d5d6de7de:
	.zero		408


//--------------------- .text.triton__0d1d2d3d4d5d6de7de --------------------------
	.section	.text.triton__0d1d2d3d4d5d6de7de,"ax",@progbits
	.sectionflags	@"SHF_BARRIERS=1"
	.sectioninfo	@"SHI_REGISTERS=60"
	.align	128
        .global         triton__0d1d2d3d4d5d6de7de
        .type           triton__0d1d2d3d4d5d6de7de,@function
        .size           triton__0d1d2d3d4d5d6de7de,(.L_x_1 - triton__0d1d2d3d4d5d6de7de)
        .other          triton__0d1d2d3d4d5d6de7de,@"STO_CUDA_ENTRY STV_DEFAULT"
triton__0d1d2d3d4d5d6de7de:
.text.triton__0d1d2d3d4d5d6de7de:
[----:B------:R-:W-:-:S02]  /*0000*/  IMAD.MOV.U32 R1, RZ, RZ, c[0x0][0x28] ;  /* 0x00000a00ff017624 */ /* 0x000fc400078e00ff */
[----:B------:R-:W0:Y:S01]  /*0010*/  S2R R32, SR_TID.X ;  /* 0x0000000000207919 */ /* 0x000e220000002100 */
[----:B------:R-:W-:Y:S01]  /*0020*/  ULDC.64 UR4, c[0x0][0x118] ;  /* 0x0000460000047ab9 */ /* 0x000fe20000000a00 */
[----:B------:R-:W-:Y:S01]  /*0030*/  CS2R R12, SRZ ;  /* 0x00000000000c7805 */ /* 0x000fe2000001ff00 */
[----:B------:R-:W-:Y:S01]  /*0040*/  CS2R R14, SRZ ;  /* 0x00000000000e7805 */ /* 0x000fe2000001ff00 */
[----:B------:R-:W1:Y:S04]  /*0050*/  S2R R30, SR_CTAID.Y ;  /* 0x00000000001e7919 */ /* 0x000e680000002600 */
[----:B------:R-:W2:Y:S01]  /*0060*/  S2R R37, SR_CTAID.X ;  /* 0x0000000000257919 */ /* 0x000ea20000002500 */
[--C-:B0-----:R-:W-:Y:S01]  /*0070*/  SHF.R.U32.HI R39, RZ, 0x5, R32.reuse ;  /* 0x00000005ff277819 */ /* 0x101fe20000011620 */
[----:B------:R-:W-:Y:S01]  /*0080*/  IMAD.SHL.U32 R10, R32, 0x8, RZ ;  /* 0x00000008200a7824 */ /* 0x000fe200078e00ff */
[----:B------:R-:W-:-:S02]  /*0090*/  SHF.R.U32.HI R9, RZ, 0x3, R32 ;  /* 0x00000003ff097819 */ /* 0x000fc40000011620 */
[----:B------:R-:W-:Y:S01]  /*00a0*/  SGXT.U32 R39, R39, 0x3 ;  /* 0x000000032727781a */ /* 0x000fe20000000000 */
[----:B-1----:R-:W-:Y:S01]  /*00b0*/  IMAD.SHL.U32 R42, R30, 0x40, RZ ;  /* 0x000000401e2a7824 */ /* 0x002fe200078e00ff */
[----:B------:R-:W-:Y:S01]  /*00c0*/  SGXT.U32 R9, R9, 0x2 ;  /* 0x000000020909781a */ /* 0x000fe20000000000 */
[----:B--2---:R-:W-:Y:S01]  /*00d0*/  IMAD.SHL.U32 R37, R37, 0x40, RZ ;  /* 0x0000004025257824 */ /* 0x004fe200078e00ff */
[----:B------:R-:W-:Y:S01]  /*00e0*/  LOP3.LUT R10, R10, 0x38, RZ, 0xc0, !PT ;  /* 0x000000380a0a7812 */ /* 0x000fe200078ec0ff */
[----:B------:R-:W-:-:S05]  /*00f0*/  IMAD.SHL.U32 R0, R39, 0x4, RZ ;  /* 0x0000000427007824 */ /* 0x000fca00078e00ff */
[----:B------:R-:W-:-:S04]  /*0100*/  LOP3.LUT R9, R0, R9, RZ, 0xfc, !PT ;  /* 0x0000000900097212 */ /* 0x000fc800078efcff */
[----:B------:R-:W-:-:S04]  /*0110*/  LOP3.LUT R28, R42, R9, RZ, 0xfc, !PT ;  /* 0x000000092a1c7212 */ /* 0x000fc800078efcff */
[----:B------:R-:W-:-:S04]  /*0120*/  SHF.R.S32.HI R3, RZ, 0x1f, R28 ;  /* 0x0000001fff037819 */ /* 0x000fc8000001141c */
[CC--:B------:R-:W-:Y:S02]  /*0130*/  LEA.HI R0, R3.reuse, R28.reuse, RZ, 0x9 ;  /* 0x0000001c03007211 */ /* 0x0c0fe400078f48ff */
[----:B------:R-:W-:Y:S02]  /*0140*/  LEA.HI R5, R3, R28, RZ, 0xb ;  /* 0x0000001c03057211 */ /* 0x000fe400078f58ff */
[----:B------:R-:W-:Y:S02]  /*0150*/  SHF.R.S32.HI R4, RZ, 0x9, R0 ;  /* 0x00000009ff047819 */ /* 0x000fe40000011400 */
[C---:B------:R-:W-:Y:S02]  /*0160*/  LOP3.LUT R7, R5.reuse, 0xfff800, RZ, 0xc0, !PT ;  /* 0x00fff80005077812 */ /* 0x040fe400078ec0ff */
[----:B------:R-:W-:Y:S02]  /*0170*/  LEA.HI R2, R4, R4, RZ, 0x2 ;  /* 0x0000000404027211 */ /* 0x000fe400078f10ff */
[----:B------:R-:W-:Y:S01]  /*0180*/  LOP3.LUT R11, R0, 0xfffe00, RZ, 0xc0, !PT ;  /* 0x00fffe00000b7812 */ /* 0x000fe200078ec0ff */
[----:B------:R-:W-:Y:S01]  /*0190*/  IMAD.IADD R7, R28, 0x1, -R7 ;  /* 0x000000011c077824 */ /* 0x000fe200078e0a07 */
[----:B------:R-:W-:Y:S01]  /*01a0*/  LOP3.LUT R3, R2, 0xfffffffc, RZ, 0xc0, !PT ;  /* 0xfffffffc02037812 */ /* 0x000fe200078ec0ff */
[----:B------:R-:W-:Y:S01]  /*01b0*/  IMAD.SHL.U32 R2, R5, 0x80, RZ ;  /* 0x0000008005027824 */ /* 0x000fe200078e00ff */
[----:B------:R-:W-:-:S03]  /*01c0*/  LOP3.LUT R5, R37, R10, RZ, 0xfc, !PT ;  /* 0x0000000a25057212 */ /* 0x000fc600078efcff */
[----:B------:R-:W-:Y:S01]  /*01d0*/  IMAD.IADD R4, R4, 0x1, -R3 ;  /* 0x0000000104047824 */ /* 0x000fe200078e0a03 */
[----:B------:R-:W-:Y:S01]  /*01e0*/  LOP3.LUT R2, R2, 0xfffc0000, RZ, 0xc0, !PT ;  /* 0xfffc000002027812 */ /* 0x000fe200078ec0ff */
[----:B------:R-:W-:Y:S01]  /*01f0*/  IMAD.IADD R38, R28, 0x1, -R11 ;  /* 0x000000011c267824 */ /* 0x000fe200078e0a0b */
[----:B------:R-:W-:Y:S01]  /*0200*/  IADD3 R35, R5, -0x80, RZ ;  /* 0xffffff8005237810 */ /* 0x000fe20007ffe0ff */
[----:B------:R-:W-:Y:S01]  /*0210*/  IMAD.MOV.U32 R3, RZ, RZ, 0x2 ;  /* 0x00000002ff037424 */ /* 0x000fe200078e00ff */
[----:B------:R-:W-:Y:S01]  /*0220*/  ISETP.GE.AND P0, PT, R4, 0x2, PT ;  /* 0x000000020400780c */ /* 0x000fe20003f06270 */
[----:B------:R-:W-:-:S03]  /*0230*/  IMAD R2, R7, 0x100, R2 ;  /* 0x0000010007027824 */ /* 0x000fc600078e0202 */
[C---:B------:R-:W-:Y:S01]  /*0240*/  ISETP.GT.AND P2, PT, R5.reuse, 0x7f, !P0 ;  /* 0x0000007f0500780c */ /* 0x040fe20004744270 */
[----:B------:R-:W-:Y:S01]  /*0250*/  IMAD R38, R38, 0x100, R5 ;  /* 0x0000010026267824 */ /* 0x000fe200078e0205 */
[----:B------:R-:W-:Y:S01]  /*0260*/  CS2R R16, SRZ ;  /* 0x0000000000107805 */ /* 0x000fe2000001ff00 */
[----:B------:R-:W-:Y:S01]  /*0270*/  IMAD.IADD R46, R2, 0x1, R35 ;  /* 0x00000001022e7824 */ /* 0x000fe200078e0223 */
[C---:B------:R-:W-:Y:S01]  /*0280*/  ISETP.LT.AND P3, PT, R5.reuse, 0x100, P2 ;  /* 0x000001000500780c */ /* 0x040fe20001761270 */
[----:B------:R-:W-:Y:S01]  /*0290*/  CS2R R18, SRZ ;  /* 0x0000000000127805 */ /* 0x000fe2000001ff00 */
[----:B------:R-:W-:Y:S01]  /*02a0*/  IADD3 R48, R38, -0x80, RZ ;  /* 0xffffff8026307810 */ /* 0x000fe20007ffe0ff */
[----:B------:R-:W-:Y:S01]  /*02b0*/  IMAD.WIDE R46, R46, R3, c[0x0][0x160] ;  /* 0x000058002e2e7625 */ /* 0x000fe200078e0203 */
[C---:B------:R-:W-:Y:S01]  /*02c0*/  ISETP.LT.AND P1, PT, R5.reuse, 0x100, !P0 ;  /* 0x000001000500780c */ /* 0x040fe20004721270 */
[----:B------:R-:W-:Y:S01]  /*02d0*/  CS2R R20, SRZ ;  /* 0x0000000000147805 */ /* 0x000fe2000001ff00 */
[----:B------:R-:W-:Y:S01]  /*02e0*/  CS2R R22, SRZ ;  /* 0x0000000000167805 */ /* 0x000fe2000001ff00 */
[----:B------:R-:W-:-:S02]  /*02f0*/  IMAD.IADD R6, R5, 0x1, R2 ;  /* 0x0000000105067824 */ /* 0x000fc400078e0202 */
[----:B------:R-:W-:-:S04]  /*0300*/  IMAD.WIDE R48, R48, R3, c[0x0][0x170] ;  /* 0x00005c0030307625 */ /* 0x000fc800078e0203 */
[----:B------:R-:W2:Y:S01]  /*0310*/  @P3 LDG.E.EL.128 R16, [R46.64] ;  /* 0x000000042e103981 */ /* 0x000ea2000c2e1d00 */
[----:B------:R-:W-:-:S03]  /*0320*/  IMAD.WIDE R6, R6, R3, c[0x0][0x160] ;  /* 0x0000580006067625 */ /* 0x000fc600078e0203 */
[----:B------:R-:W3:Y:S01]  /*0330*/  @P3 LDG.E.EL.128 R20, [R48.64] ;  /* 0x0000000430143981 */ /* 0x000ee2000c2e1d00 */
[----:B------:R-:W-:Y:S01]  /*0340*/  CS2R R24, SRZ ;  /* 0x0000000000187805 */ /* 0x000fe2000001ff00 */
[----:B------:R-:W-:Y:S01]  /*0350*/  CS2R R26, SRZ ;  /* 0x00000000001a7805 */ /* 0x000fe2000001ff00 */
[----:B------:R-:W-:Y:S01]  /*0360*/  IMAD.WIDE R40, R38, R3, c[0x0][0x168] ;  /* 0x00005a0026287625 */ /* 0x000fe200078e0203 */
[----:B------:R0:W4:Y:S04]  /*0370*/  @P1 LDG.E.EL.128 R12, [R6.64] ;  /* 0x00000004060c1981 */ /* 0x000128000c2e1d00 */
[----:B------:R1:W5:Y:S01]  /*0380*/  @P1 LDG.E.EL.128 R24, [R40.64] ;  /* 0x0000000428181981 */ /* 0x000362000c2e1d00 */
[----:B0-----:R-:W-:-:S04]  /*0390*/  LOP3.LUT R6, R42, 0x20, R9, 0xfe, !PT ;  /* 0x000000202a067812 */ /* 0x001fc800078efe09 */
[----:B------:R-:W-:-:S04]  /*03a0*/  SHF.R.S32.HI R7, RZ, 0x1f, R6 ;  /* 0x0000001fff077819 */ /* 0x000fc80000011406 */
[CC--:B------:R-:W-:Y:S02]  /*03b0*/  LEA.HI R44, R7.reuse, R6.reuse, RZ, 0x9 ;  /* 0x00000006072c7211 */ /* 0x0c0fe400078f48ff */
[----:B------:R-:W-:Y:S02]  /*03c0*/  LEA.HI R0, R7, R6, RZ, 0xb ;  /* 0x0000000607007211 */ /* 0x000fe400078f58ff */
[----:B------:R-:W-:Y:S02]  /*03d0*/  SHF.R.S32.HI R7, RZ, 0x9, R44 ;  /* 0x00000009ff077819 */ /* 0x000fe4000001142c */
[C---:B------:R-:W-:Y:S01]  /*03e0*/  LOP3.LUT R11, R0.reuse, 0xfff800, RZ, 0xc0, !PT ;  /* 0x00fff800000b7812 */ /* 0x040fe200078ec0ff */
[----:B------:R-:W-:Y:S01]  /*03f0*/  IMAD.SHL.U32 R2, R0, 0x80, RZ ;  /* 0x0000008000027824 */ /* 0x000fe200078e00ff */
[----:B------:R-:W-:-:S03]  /*0400*/  LEA.HI R0, R7, R7, RZ, 0x2 ;  /* 0x0000000707007211 */ /* 0x000fc600078f10ff */
[----:B------:R-:W-:Y:S01]  /*0410*/  IMAD.IADD R11, R6, 0x1, -R11 ;  /* 0x00000001060b7824 */ /* 0x000fe200078e0a0b */
[----:B------:R-:W-:Y:S02]  /*0420*/  LOP3.LUT R2, R2, 0xfffc0000, RZ, 0xc0, !PT ;  /* 0xfffc000002027812 */ /* 0x000fe400078ec0ff */
[----:B------:R-:W-:-:S03]  /*0430*/  LOP3.LUT R0, R0, 0xfffffffc, RZ, 0xc0, !PT ;  /* 0xfffffffc00007812 */ /* 0x000fc600078ec0ff */
[----:B-1----:R-:W-:Y:S02]  /*0440*/  IMAD R40, R11, 0x100, R2 ;  /* 0x000001000b287824 */ /* 0x002fe400078e0202 */
[----:B------:R-:W-:Y:S01]  /*0450*/  IMAD.IADD R7, R7, 0x1, -R0 ;  /* 0x0000000107077824 */ /* 0x000fe200078e0a00 */
[----:B--2---:R-:W-:-:S04]  /*0460*/  SEL R16, R16, RZ, P3 ;  /* 0x000000ff10107207 */ /* 0x004fc80001800000 */
[C---:B------:R-:W-:Y:S01]  /*0470*/  PRMT R2, R16.reuse, 0x7632, R2 ;  /* 0x0000763210027816 */ /* 0x040fe20000000002 */
[----:B------:R-:W-:Y:S01]  /*0480*/  IMAD.U32 R0, R16, 0x10000, RZ ;  /* 0x0001000010007824 */ /* 0x000fe200078e00ff */
[----:B---3--:R-:W-:Y:S02]  /*0490*/  SEL R20, R20, RZ, P3 ;  /* 0x000000ff14147207 */ /* 0x008fe40001800000 */
[----:B----4-:R-:W-:Y:S01]  /*04a0*/  SEL R29, R14, RZ, P1 ;  /* 0x000000ff0e1d7207 */ /* 0x010fe20000800000 */
[----:B------:R-:W-:Y:S01]  /*04b0*/  IMAD.U32 R2, R2, 0x10000, RZ ;  /* 0x0001000002027824 */ /* 0x000fe200078e00ff */
[----:B------:R-:W-:Y:S01]  /*04c0*/  SEL R31, R15, RZ, P1 ;  /* 0x000000ff0f1f7207 */ /* 0x000fe20000800000 */
[----:B------:R-:W-:Y:S01]  /*04d0*/  IMAD.U32 R15, R20, 0x10000, RZ ;  /* 0x00010000140f7824 */ /* 0x000fe200078e00ff */
[----:B------:R-:W-:Y:S02]  /*04e0*/  LOP3.LUT R0, R0, 0x80000000, RZ, 0x3c, !PT ;  /* 0x8000000000007812 */ /* 0x000fe400078e3cff */
[----:B------:R-:W-:-:S02]  /*04f0*/  SEL R33, R18, RZ, P3 ;  /* 0x000000ff12217207 */ /* 0x000fc40001800000 */
[----:B------:R-:W-:Y:S01]  /*0500*/  PRMT R14, R20, 0x7632, R14 ;  /* 0x00007632140e7816 */ /* 0x000fe2000000000e */
[----:B------:R-:W-:Y:S01]  /*0510*/  FFMA R15, R0, R15, RZ ;  /* 0x0000000f000f7223 */ /* 0x000fe200000000ff */
[----:B------:R-:W-:Y:S01]  /*0520*/  SEL R41, R12, RZ, P1 ;  /* 0x000000ff0c297207 */ /* 0x000fe20000800000 */
[----:B------:R-:W-:Y:S01]  /*0530*/  IMAD.U32 R12, R33, 0x10000, RZ ;  /* 0x00010000210c7824 */ /* 0x000fe200078e00ff */
[----:B------:R-:W-:Y:S01]  /*0540*/  SEL R34, R17, RZ, P3 ;  /* 0x000000ff11227207 */ /* 0x000fe20001800000 */
[----:B------:R-:W-:Y:S01]  /*0550*/  IMAD.U32 R17, R14, 0x10000, RZ ;  /* 0x000100000e117824 */ /* 0x000fe200078e00ff */
[----:B------:R-:W-:Y:S02]  /*0560*/  LOP3.LUT R2, R2, 0x80000000, RZ, 0x3c, !PT ;  /* 0x8000000002027812 */ /* 0x000fe400078e3cff */
[----:B------:R-:W-:Y:S02]  /*0570*/  SEL R36, R19, RZ, P3 ;  /* 0x000000ff13247207 */ /* 0x000fe40001800000 */
[----:B-----5:R-:W-:-:S02]  /*0580*/  SEL R24, R24, RZ, P1 ;  /* 0x000000ff18187207 */ /* 0x020fc40000800000 */
[----:B------:R-:W-:Y:S01]  /*0590*/  SEL R43, R22, RZ, P3 ;  /* 0x000000ff162b7207 */ /* 0x000fe20001800000 */
[----:B------:R-:W-:Y:S01]  /*05a0*/  FFMA R17, R2, R17, RZ ;  /* 0x0000001102117223 */ /* 0x000fe200000000ff */
[----:B------:R-:W-:Y:S01]  /*05b0*/  SEL R11, R13, RZ, P1 ;  /* 0x000000ff0d0b7207 */ /* 0x000fe20000800000 */
[----:B------:R-:W-:Y:S01]  /*05c0*/  IMAD.U32 R13, R36, 0x10000, RZ ;  /* 0x00010000240d7824 */ /* 0x000fe200078e00ff */
[----:B------:R-:W-:Y:S01]  /*05d0*/  FSEL R15, R15, RZ, P2 ;  /* 0x000000ff0f0f7208 */ /* 0x000fe20001000000 */
[----:B------:R-:W-:Y:S01]  /*05e0*/  IMAD.U32 R14, R41, 0x10000, RZ ;  /* 0x00010000290e7824 */ /* 0x000fe200078e00ff */
[----:B------:R-:W-:Y:S01]  /*05f0*/  SEL R18, R21, RZ, P3 ;  /* 0x000000ff15127207 */ /* 0x000fe20001800000 */
[----:B------:R-:W-:Y:S01]  /*0600*/  IMAD.U32 R53, R24, 0x10000, RZ ;  /* 0x0001000018357824 */ /* 0x000fe200078e00ff */
[----:B------:R-:W-:Y:S01]  /*0610*/  LOP3.LUT R12, R12, 0x80000000, RZ, 0x3c, !PT ;  /* 0x800000000c0c7812 */ /* 0x000fe200078e3cff */
[----:B------:R-:W-:Y:S01]  /*0620*/  IMAD.U32 R21, R43, 0x10000, RZ ;  /* 0x000100002b157824 */ /* 0x000fe200078e00ff */
[----:B------:R-:W-:-:S02]  /*0630*/  PRMT R0, R41, 0x7632, R0 ;  /* 0x0000763229007816 */ /* 0x000fc40000000000 */
[----:B------:R-:W-:Y:S02]  /*0640*/  PRMT R2, R24, 0x7632, R2 ;  /* 0x0000763218027816 */ /* 0x000fe40000000002 */
[----:B------:R-:W-:Y:S01]  /*0650*/  SEL R46, R23, RZ, P3 ;  /* 0x000000ff172e7207 */ /* 0x000fe20001800000 */
[----:B------:R-:W-:Y:S01]  /*0660*/  IMAD.U32 R8, R34, 0x10000, RZ ;  /* 0x0001000022087824 */ /* 0x000fe200078e00ff */
[----:B------:R-:W-:Y:S01]  /*0670*/  SEL R47, R25, RZ, P1 ;  /* 0x000000ff192f7207 */ /* 0x000fe20000800000 */
[----:B------:R-:W-:Y:S01]  /*0680*/  FFMA R53, R14, R53, R15 ;  /* 0x000000350e357223 */ /* 0x000fe2000000000f */
[----:B------:R-:W-:Y:S02]  /*0690*/  SEL R51, R26, RZ, P1 ;  /* 0x000000ff1a337207 */ /* 0x000fe40000800000 */
[----:B------:R-:W-:Y:S01]  /*06a0*/  SEL R52, R27, RZ, P1 ;  /* 0x000000ff1b347207 */ /* 0x000fe20000800000 */
[----:B------:R-:W-:Y:S01]  /*06b0*/  FFMA R12, R12, R21, RZ ;  /* 0x000000150c0c7223 */ /* 0x000fe200000000ff */
[----:B------:R-:W-:Y:S01]  /*06c0*/  FSEL R17, R17, RZ, P2 ;  /* 0x000000ff11117208 */ /* 0x000fe20001000000 */
[----:B------:R-:W-:Y:S01]  /*06d0*/  IMAD.U32 R0, R0, 0x10000, RZ ;  /* 0x0001000000007824 */ /* 0x000fe200078e00ff */
[----:B------:R-:W-:Y:S01]  /*06e0*/  ISETP.GE.AND P1, PT, R7, 0x2, PT ;  /* 0x000000020700780c */ /* 0x000fe20003f26270 */
[----:B------:R-:W-:Y:S01]  /*06f0*/  IMAD.U32 R2, R2, 0x10000, RZ ;  /* 0x0001000002027824 */ /* 0x000fe200078e00ff */
[----:B------:R-:W-:Y:S01]  /*0700*/  LOP3.LUT R13, R13, 0x80000000, RZ, 0x3c, !PT ;  /* 0x800000000d0d7812 */ /* 0x000fe200078e3cff */
[----:B------:R-:W-:Y:S01]  /*0710*/  IMAD.U32 R16, R46, 0x10000, RZ ;  /* 0x000100002e107824 */ /* 0x000fe200078e00ff */
[----:B------:R-:W-:Y:S01]  /*0720*/  LOP3.LUT R15, R44, 0xfffe00, RZ, 0xc0, !PT ;  /* 0x00fffe002c0f7812 */ /* 0x000fe200078ec0ff */
[----:B------:R-:W-:Y:S01]  /*0730*/  FFMA R41, R0, R2, R17 ;  /* 0x0000000200297223 */ /* 0x000fe20000000011 */
[----:B------:R-:W-:Y:S01]  /*0740*/  ISETP.GT.AND P3, PT, R5, 0x7f, !P1 ;  /* 0x0000007f0500780c */ /* 0x000fe20004f64270 */
[----:B------:R-:W-:Y:S01]  /*0750*/  IMAD.U32 R19, R18, 0x10000, RZ ;  /* 0x0001000012137824 */ /* 0x000fe200078e00ff */
[----:B------:R-:W-:Y:S01]  /*0760*/  LOP3.LUT R8, R8, 0x80000000, RZ, 0x3c, !PT ;  /* 0x8000000008087812 */ /* 0x000fe200078e3cff */
[----:B------:R-:W-:Y:S01]  /*0770*/  FFMA R13, R13, R16, RZ ;  /* 0x000000100d0d7223 */ /* 0x000fe200000000ff */
[----:B------:R-:W-:Y:S01]  /*0780*/  FSEL R12, R12, RZ, P2 ;  /* 0x000000ff0c0c7208 */ /* 0x000fe20001000000 */
[----:B------:R-:W-:Y:S01]  /*0790*/  IMAD.IADD R2, R6, 0x1, -R15 ;  /* 0x0000000106027824 */ /* 0x000fe200078e0a0f */
[----:B------:R-:W-:Y:S01]  /*07a0*/  ISETP.LT.AND P5, PT, R5, 0x100, P3 ;  /* 0x000001000500780c */ /* 0x000fe20001fa1270 */
[----:B------:R-:W-:-:S02]  /*07b0*/  IMAD.U32 R49, R29, 0x10000, RZ ;  /* 0x000100001d317824 */ /* 0x000fc400078e00ff */
[----:B------:R-:W-:Y:S01]  /*07c0*/  IMAD.U32 R16, R51, 0x10000, RZ ;  /* 0x0001000033107824 */ /* 0x000fe200078e00ff */
[----:B------:R-:W-:Y:S01]  /*07d0*/  FFMA R8, R8, R19, RZ ;  /* 0x0000001308087223 */ /* 0x000fe200000000ff */
[----:B------:R-:W-:Y:S02]  /*07e0*/  IMAD R2, R2, 0x100, R5 ;  /* 0x0000010002027824 */ /* 0x000fe400078e0205 */
[----:B------:R-:W-:Y:S01]  /*07f0*/  FFMA R49, R49, R16, R12 ;  /* 0x0000001031317223 */ /* 0x000fe2000000000c */
[----:B------:R-:W-:Y:S01]  /*0800*/  IMAD.IADD R12, R40, 0x1, R35 ;  /* 0x00000001280c7824 */ /* 0x000fe200078e0223 */
[----:B------:R-:W-:Y:S01]  /*0810*/  FSEL R48, R13, RZ, P2 ;  /* 0x000000ff0d307208 */ /* 0x000fe20001000000 */
[----:B------:R-:W-:Y:S01]  /*0820*/  CS2R R24, SRZ ;  /* 0x0000000000187805 */ /* 0x000fe2000001ff00 */
[----:B------:R-:W-:Y:S01]  /*0830*/  FSEL R8, R8, RZ, P2 ;  /* 0x000000ff08087208 */ /* 0x000fe20001000000 */
[----:B------:R-:W-:Y:S01]  /*0840*/  CS2R R26, SRZ ;  /* 0x00000000001a7805 */ /* 0x000fe2000001ff00 */
[----:B------:R-:W-:Y:S01]  /*0850*/  IADD3 R14, R2, -0x80, RZ ;  /* 0xffffff80020e7810 */ /* 0x000fe20007ffe0ff */
[----:B------:R-:W-:Y:S01]  /*0860*/  IMAD.U32 R17, R31, 0x10000, RZ ;  /* 0x000100001f117824 */ /* 0x000fe200078e00ff */
[----:B------:R-:W-:Y:S01]  /*0870*/  PRMT R34, R34, 0x7632, R34 ;  /* 0x0000763222227816 */ /* 0x000fe20000000022 */
[----:B------:R-:W-:-:S02]  /*0880*/  IMAD.U32 R0, R52, 0x10000, RZ ;  /* 0x0001000034007824 */ /* 0x000fc400078e00ff */
[----:B------:R-:W-:Y:S02]  /*0890*/  IMAD.U32 R19, R11, 0x10000, RZ ;  /* 0x000100000b137824 */ /* 0x000fe400078e00ff */
[----:B------:R-:W-:Y:S02]  /*08a0*/  IMAD.U32 R50, R47, 0x10000, RZ ;  /* 0x000100002f327824 */ /* 0x000fe400078e00ff */
[-C--:B------:R-:W-:Y:S01]  /*08b0*/  IMAD.WIDE R12, R12, R3.reuse, c[0x0][0x160] ;  /* 0x000058000c0c7625 */ /* 0x080fe200078e0203 */
[----:B------:R-:W-:Y:S01]  /*08c0*/  CS2R R20, SRZ ;  /* 0x0000000000147805 */ /* 0x000fe2000001ff00 */
[----:B------:R-:W-:Y:S01]  /*08d0*/  CS2R R22, SRZ ;  /* 0x0000000000167805 */ /* 0x000fe2000001ff00 */
[----:B------:R-:W-:Y:S01]  /*08e0*/  FFMA R48, R17, R0, R48 ;  /* 0x0000000011307223 */ /* 0x000fe20000000030 */
[--C-:B------:R-:W-:Y:S01]  /*08f0*/  FFMA R50, R19, R50, R8.reuse ;  /* 0x0000003213327223 */ /* 0x100fe20000000008 */
[----:B------:R-:W-:Y:S01]  /*0900*/  IMAD.WIDE R14, R14, R3, c[0x0][0x170] ;  /* 0x00005c000e0e7625 */ /* 0x000fe200078e0203 */
[----:B------:R0:W2:Y:S01]  /*0910*/  @P5 LDG.E.EL.128 R24, [R12.64] ;  /* 0x000000040c185981 */ /* 0x0000a2000c2e1d00 */
[----:B------:R-:W-:-:S02]  /*0920*/  PRMT R8, R18, 0x7632, R8 ;  /* 0x0000763212087816 */ /* 0x000fc40000000008 */
[----:B------:R-:W-:Y:S01]  /*0930*/  IMAD.U32 R0, R34, 0x10000, RZ ;  /* 0x0001000022007824 */ /* 0x000fe200078e00ff */
[C---:B------:R-:W-:Y:S01]  /*0940*/  ISETP.LT.AND P4, PT, R5.reuse, 0x100, !P1 ;  /* 0x000001000500780c */ /* 0x040fe20004f81270 */
[----:B------:R1:W3:Y:S03]  /*0950*/  @P5 LDG.E.EL.128 R20, [R14.64] ;  /* 0x000000040e145981 */ /* 0x0002e6000c2e1d00 */
[----:B------:R-:W-:Y:S01]  /*0960*/  LOP3.LUT R0, R0, 0x80000000, RZ, 0x3c, !PT ;  /* 0x8000000000007812 */ /* 0x000fe200078e3cff */
[----:B0-----:R-:W-:Y:S02]  /*0970*/  IMAD.U32 R13, R8, 0x10000, RZ ;  /* 0x00010000080d7824 */ /* 0x001fe400078e00ff */
[----:B------:R-:W-:Y:S02]  /*0980*/  IMAD.IADD R44, R5, 0x1, R40 ;  /* 0x00000001052c7824 */ /* 0x000fe400078e0228 */
[----:B------:R-:W-:Y:S01]  /*0990*/  FFMA R54, R0, R13, RZ ;  /* 0x0000000d00367223 */ /* 0x000fe200000000ff */
[----:B-1----:R-:W-:Y:S01]  /*09a0*/  CS2R R14, SRZ ;  /* 0x00000000000e7805 */ /* 0x002fe2000001ff00 */
[----:B------:R-:W-:Y:S01]  /*09b0*/  CS2R R12, SRZ ;  /* 0x00000000000c7805 */ /* 0x000fe2000001ff00 */
[----:B------:R-:W-:Y:S01]  /*09c0*/  IMAD.WIDE R34, R2, R3, c[0x0][0x168] ;  /* 0x00005a0002227625 */ /* 0x000fe200078e0203 */
[----:B------:R-:W-:Y:S01]  /*09d0*/  CS2R R16, SRZ ;  /* 0x0000000000107805 */ /* 0x000fe2000001ff00 */
[----:B------:R-:W-:-:S02]  /*09e0*/  CS2R R18, SRZ ;  /* 0x0000000000127805 */ /* 0x000fc4000001ff00 */
[----:B------:R-:W-:Y:S01]  /*09f0*/  IMAD.WIDE R44, R44, R3, c[0x0][0x160] ;  /* 0x000058002c2c7625 */ /* 0x000fe200078e0203 */
[----:B------:R0:W4:Y:S04]  /*0a00*/  @P4 LDG.E.EL.128 R12, [R34.64] ;  /* 0x00000004220c4981 */ /* 0x000128000c2e1d00 */
[----:B------:R-:W5:Y:S01]  /*0a10*/  @P4 LDG.E.EL.128 R16, [R44.64] ;  /* 0x000000042c104981 */ /* 0x000f62000c2e1d00 */
[----:B------:R-:W-:Y:S02]  /*0a20*/  PRMT R33, R33, 0x7632, R33 ;  /* 0x0000763221217816 */ /* 0x000fe40000000021 */
[----:B------:R-:W-:Y:S02]  /*0a30*/  PRMT R36, R36, 0x7632, R36 ;  /* 0x0000763224247816 */ /* 0x000fe40000000024 */
[----:B------:R-:W-:Y:S01]  /*0a40*/  PRMT R43, R43, 0x7632, R43 ;  /* 0x000076322b2b7816 */ /* 0x000fe2000000002b */
[----:B------:R-:W-:Y:S01]  /*0a50*/  IMAD.U32 R0, R33, 0x10000, RZ ;  /* 0x0001000021007824 */ /* 0x000fe200078e00ff */
[----:B------:R-:W-:Y:S01]  /*0a60*/  PRMT R46, R46, 0x7632, R46 ;  /* 0x000076322e2e7816 */ /* 0x000fe2000000002e */
[----:B------:R-:W-:-:S02]  /*0a70*/  IMAD.U32 R8, R36, 0x10000, RZ ;  /* 0x0001000024087824 */ /* 0x000fc400078e00ff */
[----:B------:R-:W-:Y:S01]  /*0a80*/  IMAD.U32 R43, R43, 0x10000, RZ ;  /* 0x000100002b2b7824 */ /* 0x000fe200078e00ff */
[----:B------:R-:W-:Y:S01]  /*0a90*/  LOP3.LUT R0, R0, 0x80000000, RZ, 0x3c, !PT ;  /* 0x8000000000007812 */ /* 0x000fe200078e3cff */
[----:B------:R-:W-:Y:S01]  /*0aa0*/  IMAD.U32 R33, R46, 0x10000, RZ ;  /* 0x000100002e217824 */ /* 0x000fe200078e00ff */
[----:B------:R-:W-:Y:S02]  /*0ab0*/  LOP3.LUT R8, R8, 0x80000000, RZ, 0x3c, !PT ;  /* 0x8000000008087812 */ /* 0x000fe400078e3cff */
[----:B------:R-:W-:Y:S01]  /*0ac0*/  PRMT R11, R11, 0x7632, R11 ;  /* 0x000076320b0b7816 */ /* 0x000fe2000000000b */
[----:B------:R-:W-:Y:S01]  /*0ad0*/  FFMA R0, R0, R43, RZ ;  /* 0x0000002b00007223 */ /* 0x000fe200000000ff */
[----:B------:R-:W-:Y:S01]  /*0ae0*/  PRMT R29, R29, 0x7632, R29 ;  /* 0x000076321d1d7816 */ /* 0x000fe2000000001d */
[----:B------:R-:W-:Y:S01]  /*0af0*/  FFMA R8, R8, R33, RZ ;  /* 0x0000002108087223 */ /* 0x000fe200000000ff */
[----:B------:R-:W-:Y:S02]  /*0b00*/  PRMT R51, R51, 0x7632, R51 ;  /* 0x0000763233337816 */ /* 0x000fe40000000033 */
[----:B------:R-:W-:-:S02]  /*0b10*/  PRMT R31, R31, 0x7632, R31 ;  /* 0x000076321f1f7816 */ /* 0x000fc4000000001f */
[----:B------:R-:W-:Y:S01]  /*0b20*/  PRMT R52, R52, 0x7632, R52 ;  /* 0x0000763234347816 */ /* 0x000fe20000000034 */
[----:B------:R-:W-:Y:S01]  /*0b30*/  IMAD.U32 R33, R11, 0x10000, RZ ;  /* 0x000100000b217824 */ /* 0x000fe200078e00ff */
[----:B------:R-:W-:Y:S01]  /*0b40*/  FSEL R11, R0, RZ, P2 ;  /* 0x000000ff000b7208 */ /* 0x000fe20001000000 */
[----:B0-----:R-:W-:Y:S01]  /*0b50*/  IMAD.U32 R34, R29, 0x10000, RZ ;  /* 0x000100001d227824 */ /* 0x001fe200078e00ff */
[----:B------:R-:W-:Y:S01]  /*0b60*/  FSEL R29, R8, RZ, P2 ;  /* 0x000000ff081d7208 */ /* 0x000fe20001000000 */
[----:B------:R-:W-:Y:S02]  /*0b70*/  IMAD.U32 R51, R51, 0x10000, RZ ;  /* 0x0001000033337824 */ /* 0x000fe400078e00ff */
[----:B------:R-:W-:Y:S02]  /*0b80*/  IMAD.U32 R36, R31, 0x10000, RZ ;  /* 0x000100001f247824 */ /* 0x000fe400078e00ff */
[----:B------:R-:W-:Y:S01]  /*0b90*/  IMAD.U32 R52, R52, 0x10000, RZ ;  /* 0x0001000034347824 */ /* 0x000fe200078e00ff */
[----:B------:R-:W-:Y:S01]  /*0ba0*/  FFMA R8, R34, R51, R11 ;  /* 0x0000003322087223 */ /* 0x000fe2000000000b */
[----:B------:R-:W-:-:S02]  /*0bb0*/  PRMT R47, R47, 0x7632, R47 ;  /* 0x000076322f2f7816 */ /* 0x000fc4000000002f */
[----:B------:R-:W-:Y:S01]  /*0bc0*/  FFMA R11, R36, R52, R29 ;  /* 0x00000034240b7223 */ /* 0x000fe2000000001d */
[----:B------:R-:W-:Y:S02]  /*0bd0*/  FSEL R54, R54, RZ, P2 ;  /* 0x000000ff36367208 */ /* 0x000fe40001000000 */
[----:B------:R-:W-:-:S04]  /*0be0*/  IMAD.U32 R47, R47, 0x10000, RZ ;  /* 0x000100002f2f7824 */ /* 0x000fc800078e00ff */
[----:B------:R-:W-:Y:S01]  /*0bf0*/  FFMA R0, R33, R47, R54 ;  /* 0x0000002f21007223 */ /* 0x000fe20000000036 */
[C---:B------:R-:W-:Y:S02]  /*0c00*/  IADD3 R57, R5.reuse, 0x80, RZ ;  /* 0x0000008005397810 */ /* 0x040fe40007ffe0ff */
[----:B------:R-:W-:Y:S02]  /*0c10*/  ISETP.LT.AND P2, PT, R5, 0x80, !P0 ;  /* 0x000000800500780c */ /* 0x000fe40004741270 */
[----:B--2---:R-:W-:Y:S02]  /*0c20*/  SEL R35, R25, RZ, P5 ;  /* 0x000000ff19237207 */ /* 0x004fe40002800000 */
[----:B------:R-:W-:Y:S02]  /*0c30*/  SEL R29, R24, RZ, P5 ;  /* 0x000000ff181d7207 */ /* 0x000fe40002800000 */
[----:B---3--:R-:W-:Y:S01]  /*0c40*/  SEL R43, R21, RZ, P5 ;  /* 0x000000ff152b7207 */ /* 0x008fe20002800000 */
[----:B------:R-:W-:Y:S01]  /*0c50*/  IMAD.U32 R21, R35, 0x10000, RZ ;  /* 0x0001000023157824 */ /* 0x000fe200078e00ff */
[----:B------:R-:W-:Y:S01]  /*0c60*/  SEL R36, R20, RZ, P5 ;  /* 0x000000ff14247207 */ /* 0x000fe20002800000 */
[C---:B------:R-:W-:Y:S01]  /*0c70*/  IMAD.U32 R20, R29.reuse, 0x10000, RZ ;  /* 0x000100001d147824 */ /* 0x040fe200078e00ff */
[----:B------:R-:W-:Y:S01]  /*0c80*/  PRMT R29, R29, 0x7632, R29 ;  /* 0x000076321d1d7816 */ /* 0x000fe2000000001d */
[----:B------:R-:W-:Y:S01]  /*0c90*/  IMAD.U32 R34, R43, 0x10000, RZ ;  /* 0x000100002b227824 */ /* 0x000fe200078e00ff */
[----:B------:R-:W-:Y:S01]  /*0ca0*/  LOP3.LUT R21, R21, 0x80000000, RZ, 0x3c, !PT ;  /* 0x8000000015157812 */ /* 0x000fe200078e3cff */
[----:B------:R-:W-:Y:S01]  /*0cb0*/  IMAD.U32 R33, R36, 0x10000, RZ ;  /* 0x0001000024217824 */ /* 0x000fe200078e00ff */
[----:B------:R-:W-:-:S02]  /*0cc0*/  SEL R26, R26, RZ, P5 ;  /* 0x000000ff1a1a7207 */ /* 0x000fc40002800000 */
[----:B------:R-:W-:Y:S01]  /*0cd0*/  LOP3.LUT R20, R20, 0x80000000, RZ, 0x3c, !PT ;  /* 0x8000000014147812 */ /* 0x000fe200078e3cff */
[----:B------:R-:W-:Y:S01]  /*0ce0*/  FFMA R31, R21, R34, RZ ;  /* 0x00000022151f7223 */ /* 0x000fe200000000ff */
[----:B------:R-:W-:Y:S01]  /*0cf0*/  SEL R24, R22, RZ, P5 ;  /* 0x000000ff16187207 */ /* 0x000fe20002800000 */
[----:B------:R-:W-:Y:S01]  /*0d00*/  IMAD.U32 R22, R26, 0x10000, RZ ;  /* 0x000100001a167824 */ /* 0x000fe200078e00ff */
[----:B------:R-:W-:Y:S01]  /*0d10*/  SEL R27, R27, RZ, P5 ;  /* 0x000000ff1b1b7207 */ /* 0x000fe20002800000 */
[----:B------:R-:W-:Y:S01]  /*0d20*/  FFMA R33, R20, R33, RZ ;  /* 0x0000002114217223 */ /* 0x000fe200000000ff */
[----:B----4-:R-:W-:Y:S01]  /*0d30*/  SEL R21, R12, RZ, P4 ;  /* 0x000000ff0c157207 */ /* 0x010fe20002000000 */
[----:B------:R-:W-:Y:S01]  /*0d40*/  IMAD.U32 R12, R29, 0x10000, RZ ;  /* 0x000100001d0c7824 */ /* 0x000fe200078e00ff */
[----:B------:R-:W-:Y:S02]  /*0d50*/  SEL R25, R23, RZ, P5 ;  /* 0x000000ff17197207 */ /* 0x000fe40002800000 */
[----:B------:R-:W-:-:S02]  /*0d60*/  PRMT R35, R35, 0x7632, R35 ;  /* 0x0000763223237816 */ /* 0x000fc40000000023 */
[----:B------:R-:W-:Y:S02]  /*0d70*/  PRMT R36, R36, 0x7632, R36 ;  /* 0x0000763224247816 */ /* 0x000fe40000000024 */
[----:B-----5:R-:W-:Y:S01]  /*0d80*/  SEL R23, R16, RZ, P4 ;  /* 0x000000ff10177207 */ /* 0x020fe20002000000 */
[----:B------:R-:W-:Y:S01]  /*0d90*/  IMAD.U32 R20, R27, 0x10000, RZ ;  /* 0x000100001b147824 */ /* 0x000fe200078e00ff */
[----:B------:R-:W-:Y:S01]  /*0da0*/  LOP3.LUT R12, R12, 0x80000000, RZ, 0x3c, !PT ;  /* 0x800000000c0c7812 */ /* 0x000fe200078e3cff */
[----:B------:R-:W-:Y:S01]  /*0db0*/  IMAD.U32 R16, R35, 0x10000, RZ ;  /* 0x0001000023107824 */ /* 0x000fe200078e00ff */
[----:B------:R-:W-:Y:S01]  /*0dc0*/  LOP3.LUT R22, R22, 0x80000000, RZ, 0x3c, !PT ;  /* 0x8000000016167812 */ /* 0x000fe200078e3cff */
[----:B------:R-:W-:Y:S01]  /*0dd0*/  IMAD.U32 R29, R36, 0x10000, RZ ;  /* 0x00010000241d7824 */ /* 0x000fe200078e00ff */
[----:B------:R-:W-:Y:S01]  /*0de0*/  FSEL R33, R33, RZ, P3 ;  /* 0x000000ff21217208 */ /* 0x000fe20001800000 */
[----:B------:R-:W-:Y:S01]  /*0df0*/  IMAD.U32 R45, R24, 0x10000, RZ ;  /* 0x00010000182d7824 */ /* 0x000fe200078e00ff */
[----:B------:R-:W-:Y:S01]  /*0e00*/  PRMT R43, R43, 0x7632, R43 ;  /* 0x000076322b2b7816 */ /* 0x000fe2000000002b */
[----:B------:R-:W-:-:S02]  /*0e10*/  IMAD.U32 R34, R23, 0x10000, RZ ;  /* 0x0001000017227824 */ /* 0x000fc400078e00ff */
[----:B------:R-:W-:Y:S01]  /*0e20*/  IMAD.U32 R35, R21, 0x10000, RZ ;  /* 0x0001000015237824 */ /* 0x000fe200078e00ff */
[----:B------:R-:W-:Y:S01]  /*0e30*/  FFMA R12, R12, R29, RZ ;  /* 0x0000001d0c0c7223 */ /* 0x000fe200000000ff */
[----:B------:R-:W-:Y:S01]  /*0e40*/  FFMA R22, R22, R45, RZ ;  /* 0x0000002d16167223 */ /* 0x000fe200000000ff */
[----:B------:R-:W-:Y:S01]  /*0e50*/  LOP3.LUT R20, R20, 0x80000000, RZ, 0x3c, !PT ;  /* 0x8000000014147812 */ /* 0x000fe200078e3cff */
[----:B------:R-:W-:Y:S01]  /*0e60*/  FFMA R29, R34, R35, R33 ;  /* 0x00000023221d7223 */ /* 0x000fe20000000021 */
[----:B------:R-:W-:Y:S01]  /*0e70*/  LOP3.LUT R16, R16, 0x80000000, RZ, 0x3c, !PT ;  /* 0x8000000010107812 */ /* 0x000fe200078e3cff */
[----:B------:R-:W-:Y:S01]  /*0e80*/  IMAD.U32 R45, R25, 0x10000, RZ ;  /* 0x00010000192d7824 */ /* 0x000fe200078e00ff */
[----:B------:R-:W-:Y:S01]  /*0e90*/  SHF.R.S32.HI R33, RZ, 0x1f, R28 ;  /* 0x0000001fff217819 */ /* 0x000fe2000001141c */
[----:B------:R-:W-:Y:S02]  /*0ea0*/  IMAD.U32 R43, R43, 0x10000, RZ ;  /* 0x000100002b2b7824 */ /* 0x000fe400078e00ff */
[----:B------:R-:W-:Y:S01]  /*0eb0*/  FFMA R20, R20, R45, RZ ;  /* 0x0000002d14147223 */ /* 0x000fe200000000ff */
[----:B------:R-:W-:Y:S01]  /*0ec0*/  LEA.HI R33, R33, R28, RZ, 0xb ;  /* 0x0000001c21217211 */ /* 0x000fe200078f58ff */
[----:B------:R-:W-:Y:S01]  /*0ed0*/  FFMA R16, R16, R43, RZ ;  /* 0x0000002b10107223 */ /* 0x000fe200000000ff */
[----:B------:R-:W-:-:S02]  /*0ee0*/  SEL R43, R18, RZ, P4 ;  /* 0x000000ff122b7207 */ /* 0x000fc40002000000 */
[----:B------:R-:W-:Y:S01]  /*0ef0*/  SEL R45, R14, RZ, P4 ;  /* 0x000000ff0e2d7207 */ /* 0x000fe20002000000 */
[----:B------:R-:W-:Y:S01]  /*0f00*/  IMAD.SHL.U32 R47, R33, 0x80, RZ ;  /* 0x00000080212f7824 */ /* 0x000fe200078e00ff */
[----:B------:R-:W-:Y:S02]  /*0f10*/  SEL R55, R15, RZ, P4 ;  /* 0x000000ff0f377207 */ /* 0x000fe40002000000 */
[----:B------:R-:W-:Y:S01]  /*0f20*/  SEL R17, R17, RZ, P4 ;  /* 0x000000ff11117207 */ /* 0x000fe20002000000 */
[----:B------:R-:W-:Y:S01]  /*0f30*/  IMAD.U32 R14, R45, 0x10000, RZ ;  /* 0x000100002d0e7824 */ /* 0x000fe200078e00ff */
[----:B------:R-:W-:Y:S02]  /*0f40*/  SEL R13, R13, RZ, P4 ;  /* 0x000000ff0d0d7207 */ /* 0x000fe40002000000 */
[----:B------:R-:W-:Y:S01]  /*0f50*/  LOP3.LUT R15, R33, 0xfff800, RZ, 0xc0, !PT ;  /* 0x00fff800210f7812 */ /* 0x000fe200078ec0ff */
[----:B------:R-:W-:Y:S01]  /*0f60*/  IMAD.U32 R33, R43, 0x10000, RZ ;  /* 0x000100002b217824 */ /* 0x000fe200078e00ff */
[----:B------:R-:W-:Y:S01]  /*0f70*/  FSEL R22, R22, RZ, P3 ;  /* 0x000000ff16167208 */ /* 0x000fe20001800000 */
[----:B------:R-:W-:Y:S01]  /*0f80*/  IMAD.U32 R18, R17, 0x10000, RZ ;  /* 0x0001000011127824 */ /* 0x000fe200078e00ff */
[----:B------:R-:W-:Y:S01]  /*0f90*/  LOP3.LUT R47, R47, 0xfffc0000, RZ, 0xc0, !PT ;  /* 0xfffc00002f2f7812 */ /* 0x000fe200078ec0ff */
[----:B------:R-:W-:Y:S01]  /*0fa0*/  IMAD.U32 R35, R13, 0x10000, RZ ;  /* 0x000100000d237824 */ /* 0x000fe200078e00ff */
[----:B------:R-:W-:Y:S01]  /*0fb0*/  PRMT R17, R17, 0x7632, R17 ;  /* 0x0000763211117816 */ /* 0x000fe20000000011 */
[----:B------:R-:W-:Y:S01]  /*0fc0*/  FFMA R33, R33, R14, R22 ;  /* 0x0000000e21217223 */ /* 0x000fe20000000016 */
[----:B------:R-:W-:Y:S01]  /*0fd0*/  PRMT R13, R13, 0x7632, R13 ;  /* 0x000076320d0d7816 */ /* 0x000fe2000000000d */
[----:B------:R-:W-:Y:S01]  /*0fe0*/  IMAD.IADD R14, R28, 0x1, -R15 ;  /* 0x000000011c0e7824 */ /* 0x000fe200078e0a0f */
[----:B------:R-:W-:-:S02]  /*0ff0*/  PRMT R23, R23, 0x7632, R23 ;  /* 0x0000763217177816 */ /* 0x000fc40000000017 */
[----:B------:R-:W-:Y:S01]  /*1000*/  PRMT R21, R21, 0x7632, R21 ;  /* 0x0000763215157816 */ /* 0x000fe20000000015 */
[----:B------:R-:W-:Y:S01]  /*1010*/  IMAD R22, R14, 0x100, R47 ;  /* 0x000001000e167824 */ /* 0x000fe200078e022f */
[----:B------:R-:W-:Y:S01]  /*1020*/  FSEL R31, R31, RZ, P3 ;  /* 0x000000ff1f1f7208 */ /* 0x000fe20001800000 */
[----:B------:R-:W-:Y:S01]  /*1030*/  IMAD.U32 R17, R17, 0x10000, RZ ;  /* 0x0001000011117824 */ /* 0x000fe200078e00ff */
[----:B------:R-:W-:Y:S01]  /*1040*/  FSEL R16, R16, RZ, P3 ;  /* 0x000000ff10107208 */ /* 0x000fe20001800000 */
[----:B------:R-:W-:Y:S01]  /*1050*/  IMAD.U32 R13, R13, 0x10000, RZ ;  /* 0x000100000d0d7824 */ /* 0x000fe200078e00ff */
[----:B------:R-:W-:Y:S01]  /*1060*/  SEL R44, R19, RZ, P4 ;  /* 0x000000ff132c7207 */ /* 0x000fe20002000000 */
[----:B------:R-:W-:Y:S01]  /*1070*/  IMAD.U32 R23, R23, 0x10000, RZ ;  /* 0x0001000017177824 */ /* 0x000fe200078e00ff */
[----:B------:R-:W-:Y:S01]  /*1080*/  FSEL R12, R12, RZ, P3 ;  /* 0x000000ff0c0c7208 */ /* 0x000fe20001800000 */
[----:B------:R-:W-:Y:S01]  /*1090*/  IMAD.U32 R21, R21, 0x10000, RZ ;  /* 0x0001000015157824 */ /* 0x000fe200078e00ff */
[----:B------:R-:W-:Y:S01]  /*10a0*/  FFMA R35, R18, R35, R31 ;  /* 0x0000002312237223 */ /* 0x000fe2000000001f */
[----:B------:R-:W-:Y:S01]  /*10b0*/  IMAD.IADD R22, R22, 0x1, R57 ;  /* 0x0000000116167824 */ /* 0x000fe200078e0239 */
[----:B------:R-:W-:Y:S01]  /*10c0*/  FFMA R34, R17, R13, R16 ;  /* 0x0000000d11227223 */ /* 0x000fe20000000010 */
[----:B------:R-:W-:Y:S01]  /*10d0*/  FSEL R20, R20, RZ, P3 ;  /* 0x000000ff14147208 */ /* 0x000fe20001800000 */
[----:B------:R-:W-:Y:S01]  /*10e0*/  FFMA R36, R23, R21, R12 ;  /* 0x0000001517247223 */ /* 0x000fe2000000000c */
[----:B------:R-:W-:Y:S01]  /*10f0*/  IMAD.U32 R31, R44, 0x10000, RZ ;  /* 0x000100002c1f7824 */ /* 0x000fe200078e00ff */
[----:B------:R-:W-:Y:S01]  /*1100*/  CS2R R12, SRZ ;  /* 0x00000000000c7805 */ /* 0x000fe2000001ff00 */
[----:B------:R-:W-:Y:S01]  /*1110*/  IMAD.U32 R16, R55, 0x10000, RZ ;  /* 0x0001000037107824 */ /* 0x000fe200078e00ff */
[----:B------:R-:W-:Y:S01]  /*1120*/  CS2R R14, SRZ ;  /* 0x00000000000e7805 */ /* 0x000fe2000001ff00 */
[----:B------:R-:W-:-:S02]  /*1130*/  IMAD.WIDE R22, R22, R3, c[0x0][0x160] ;  /* 0x0000580016167625 */ /* 0x000fc400078e0203 */
[----:B------:R-:W-:Y:S01]  /*1140*/  FFMA R31, R31, R16, R20 ;  /* 0x000000101f1f7223 */ /* 0x000fe20000000014 */
[----:B------:R-:W-:Y:S02]  /*1150*/  IADD3 R20, R38, 0x80, RZ ;  /* 0x0000008026147810 */ /* 0x000fe40007ffe0ff */
[----:B------:R0:W2:Y:S01]  /*1160*/  @P2 LDG.E.EL.128 R12, [R22.64] ;  /* 0x00000004160c2981 */ /* 0x0000a2000c2e1d00 */
[----:B------:R-:W-:Y:S01]  /*1170*/  CS2R R16, SRZ ;  /* 0x0000000000107805 */ /* 0x000fe2000001ff00 */
[----:B------:R-:W-:Y:S01]  /*1180*/  CS2R R18, SRZ ;  /* 0x0000000000127805 */ /* 0x000fe2000001ff00 */
[----:B------:R-:W-:-:S05]  /*1190*/  IMAD.WIDE R20, R20, R3, c[0x0][0x170] ;  /* 0x00005c0014147625 */ /* 0x000fca00078e0203 */
[----:B------:R1:W3:Y:S01]  /*11a0*/  @P2 LDG.E.EL.128 R16, [R20.64] ;  /* 0x0000000414102981 */ /* 0x0002e2000c2e1d00 */
[----:B------:R-:W-:Y:S01]  /*11b0*/  SHF.R.S32.HI R51, RZ, 0x19, R30 ;  /* 0x00000019ff337819 */ /* 0x000fe2000001141e */
[----:B------:R-:W-:-:S05]  /*11c0*/  IMAD.SHL.U32 R30, R32, 0x4, RZ ;  /* 0x00000004201e7824 */ /* 0x000fca00078e00ff */
[----:B0-----:R-:W-:Y:S02]  /*11d0*/  LOP3.LUT R23, R30, 0x3c, RZ, 0xc0, !PT ;  /* 0x0000003c1e177812 */ /* 0x001fe400078ec0ff */
[----:B------:R-:W-:Y:S02]  /*11e0*/  SGXT R51, R51, 0x1 ;  /* 0x000000013333781a */ /* 0x000fe40000000200 */
[----:B------:R-:W-:-:S04]  /*11f0*/  LOP3.LUT R42, R42, R23, RZ, 0xfc, !PT ;  /* 0x000000172a2a7212 */ /* 0x000fc800078efcff */
[----:B------:R-:W-:Y:S02]  /*1200*/  LEA.HI R51, R51, R42, RZ, 0xb ;  /* 0x0000002a33337211 */ /* 0x000fe400078f58ff */
[----:B-1----:R-:W-:-:S03]  /*1210*/  SHF.R.S32.HI R21, RZ, 0x1f, R42 ;  /* 0x0000001fff157819 */ /* 0x002fc6000001142a */
[----:B------:R-:W-:Y:S01]  /*1220*/  IMAD.SHL.U32 R51, R51, 0x40, RZ ;  /* 0x0000004033337824 */ /* 0x000fe200078e00ff */
[-C--:B------:R-:W-:Y:S02]  /*1230*/  LEA.HI R21, R21, R42.reuse, RZ, 0x9 ;  /* 0x0000002a15157211 */ /* 0x080fe400078f48ff */
[----:B------:R-:W-:Y:S02]  /*1240*/  PRMT R26, R26, 0x7632, R26 ;  /* 0x000076321a1a7816 */ /* 0x000fe4000000001a */
[----:B------:R-:W-:Y:S02]  /*1250*/  LOP3.LUT R51, R51, 0xfffe0000, RZ, 0xc0, !PT ;  /* 0xfffe000033337812 */ /* 0x000fe400078ec0ff */
[----:B------:R-:W-:Y:S02]  /*1260*/  LOP3.LUT R20, R21, 0xfffffe00, RZ, 0xc0, !PT ;  /* 0xfffffe0015147812 */ /* 0x000fe400078ec0ff */
[----:B------:R-:W-:Y:S02]  /*1270*/  PRMT R27, R27, 0x7632, R27 ;  /* 0x000076321b1b7816 */ /* 0x000fe4000000001b */
[----:B------:R-:W-:-:S02]  /*1280*/  IADD3 R51, R51, R42, -R20 ;  /* 0x0000002a33337210 */ /* 0x000fc40007ffe814 */
[----:B------:R-:W-:Y:S01]  /*1290*/  SHF.R.S32.HI R20, RZ, 0x9, R21 ;  /* 0x00000009ff147819 */ /* 0x000fe20000011415 */
[----:B------:R-:W-:Y:S01]  /*12a0*/  IMAD.U32 R21, R26, 0x10000, RZ ;  /* 0x000100001a157824 */ /* 0x000fe200078e00ff */
[----:B------:R-:W-:Y:S01]  /*12b0*/  PRMT R24, R24, 0x7632, R24 ;  /* 0x0000763218187816 */ /* 0x000fe20000000018 */
[----:B------:R-:W-:Y:S01]  /*12c0*/  IMAD.U32 R22, R27, 0x10000, RZ ;  /* 0x000100001b167824 */ /* 0x000fe200078e00ff */
[----:B------:R-:W-:Y:S02]  /*12d0*/  PRMT R25, R25, 0x7632, R25 ;  /* 0x0000763219197816 */ /* 0x000fe40000000019 */
[----:B------:R-:W-:Y:S01]  /*12e0*/  SHF.R.U32.HI R46, RZ, 0x4, R32 ;  /* 0x00000004ff2e7819 */ /* 0x000fe20000011620 */
[----:B------:R-:W-:Y:S01]  /*12f0*/  IMAD.U32 R26, R24, 0x10000, RZ ;  /* 0x00010000181a7824 */ /* 0x000fe200078e00ff */
[----:B------:R-:W-:Y:S01]  /*1300*/  LOP3.LUT R21, R21, 0x80000000, RZ, 0x3c, !PT ;  /* 0x8000000015157812 */ /* 0x000fe200078e3cff */
[----:B------:R-:W-:Y:S01]  /*1310*/  IMAD.SHL.U32 R39, R39, 0x2, RZ ;  /* 0x0000000227277824 */ /* 0x000fe200078e00ff */
[----:B------:R-:W-:Y:S01]  /*1320*/  LOP3.LUT R22, R22, 0x80000000, RZ, 0x3c, !PT ;  /* 0x8000000016167812 */ /* 0x000fe200078e3cff */
[----:B------:R-:W-:Y:S01]  /*1330*/  IMAD.U32 R25, R25, 0x10000, RZ ;  /* 0x0001000019197824 */ /* 0x000fe200078e00ff */
[----:B------:R-:W-:Y:S01]  /*1340*/  SGXT.U32 R46, R46, 0x1 ;  /* 0x000000012e2e781a */ /* 0x000fe20000000000 */
[----:B------:R-:W-:Y:S01]  /*1350*/  FFMA R21, R21, R26, RZ ;  /* 0x0000001a15157223 */ /* 0x000fe200000000ff */
[----:B------:R-:W-:-:S02]  /*1360*/  PRMT R43, R43, 0x7632, R43 ;  /* 0x000076322b2b7816 */ /* 0x000fc4000000002b */
[----:B------:R-:W-:Y:S01]  /*1370*/  PRMT R45, R45, 0x7632, R45 ;  /* 0x000076322d2d7816 */ /* 0x000fe2000000002d */
[----:B------:R-:W-:Y:S01]  /*1380*/  FFMA R22, R22, R25, RZ ;  /* 0x0000001916167223 */ /* 0x000fe200000000ff */
[----:B------:R-:W-:Y:S02]  /*1390*/  LOP3.LUT R20, R20, 0x80000003, RZ, 0xc0, !PT ;  /* 0x8000000314147812 */ /* 0x000fe400078ec0ff */
[----:B------:R-:W-:Y:S02]  /*13a0*/  LOP3.LUT R46, R39, R46, RZ, 0xfc, !PT ;  /* 0x0000002e272e7212 */ /* 0x000fe400078efcff */
[----:B------:R-:W-:Y:S02]  /*13b0*/  PRMT R44, R44, 0x7632, R44 ;  /* 0x000076322c2c7816 */ /* 0x000fe4000000002c */
[----:B------:R-:W-:Y:S01]  /*13c0*/  PRMT R55, R55, 0x7632, R55 ;  /* 0x0000763237377816 */ /* 0x000fe20000000037 */
[----:B------:R-:W-:Y:S01]  /*13d0*/  IMAD.U32 R32, R43, 0x10000, RZ ;  /* 0x000100002b207824 */ /* 0x000fe200078e00ff */
[----:B------:R-:W-:Y:S01]  /*13e0*/  FSEL R21, R21, RZ, P3 ;  /* 0x000000ff15157208 */ /* 0x000fe20001800000 */
[----:B------:R-:W-:Y:S01]  /*13f0*/  IMAD.U32 R45, R45, 0x10000, RZ ;  /* 0x000100002d2d7824 */ /* 0x000fe200078e00ff */
[----:B------:R-:W-:-:S02]  /*1400*/  ISETP.NE.AND P5, PT, R20, 0x2, PT ;  /* 0x000000021400780c */ /* 0x000fc40003fa5270 */
[C---:B------:R-:W-:Y:S02]  /*1410*/  LOP3.LUT R20, R37.reuse, R46, RZ, 0xfc, !PT ;  /* 0x0000002e25147212 */ /* 0x040fe400078efcff */
[C-C-:B------:R-:W-:Y:S02]  /*1420*/  LOP3.LUT R24, R37.reuse, 0x10, R46.reuse, 0xfe, !PT ;  /* 0x0000001025187812 */ /* 0x140fe400078efe2e */
[C-C-:B------:R-:W-:Y:S02]  /*1430*/  LOP3.LUT R52, R37.reuse, 0x20, R46.reuse, 0xfe, !PT ;  /* 0x0000002025347812 */ /* 0x140fe400078efe2e */
[--C-:B------:R-:W-:Y:S01]  /*1440*/  LOP3.LUT R54, R37, 0x30, R46.reuse, 0xfe, !PT ;  /* 0x0000003025367812 */ /* 0x100fe200078efe2e */
[----:B------:R-:W-:Y:S01]  /*1450*/  IMAD R46, R23, 0x41, R46 ;  /* 0x00000041172e7824 */ /* 0x000fe200078e022e */
[----:B------:R-:W-:Y:S01]  /*1460*/  FSEL R30, R22, RZ, P3 ;  /* 0x000000ff161e7208 */ /* 0x000fe20001800000 */
[----:B------:R-:W-:Y:S01]  /*1470*/  IMAD.U32 R23, R44, 0x10000, RZ ;  /* 0x000100002c177824 */ /* 0x000fe200078e00ff */
[----:B------:R-:W-:Y:S01]  /*1480*/  FFMA R32, R32, R45, R21 ;  /* 0x0000002d20207223 */ /* 0x000fe20000000015 */
[----:B------:R-:W-:-:S04]  /*1490*/  IMAD.U32 R55, R55, 0x10000, RZ ;  /* 0x0001000037377824 */ /* 0x000fc800078e00ff */
[----:B------:R-:W-:Y:S01]  /*14a0*/  FFMA R30, R23, R55, R30 ;  /* 0x00000037171e7223 */ /* 0x000fe2000000001e */
[----:B------:R-:W-:Y:S01]  /*14b0*/  IMAD.IADD R22, R40, 0x1, R57 ;  /* 0x0000000128167824 */ /* 0x000fe200078e0239 */
[----:B------:R-:W-:Y:S02]  /*14c0*/  ISETP.LT.AND P3, PT, R5, 0x80, !P1 ;  /* 0x000000800500780c */ /* 0x000fe40004f61270 */
[----:B------:R-:W-:Y:S02]  /*14d0*/  ISETP.LT.AND P4, PT, R20, 0x100, !P5 ;  /* 0x000001001400780c */ /* 0x000fe40006f81270 */
[----:B--2---:R-:W-:Y:S02]  /*14e0*/  SEL R13, R13, RZ, P2 ;  /* 0x000000ff0d0d7207 */ /* 0x004fe40001000000 */
[----:B------:R-:W-:Y:S02]  /*14f0*/  SEL R21, R12, RZ, P2 ;  /* 0x000000ff0c157207 */ /* 0x000fe40001000000 */
[----:B------:R-:W-:Y:S01]  /*1500*/  SEL R14, R14, RZ, P2 ;  /* 0x000000ff0e0e7207 */ /* 0x000fe20001000000 */
[----:B------:R-:W-:Y:S01]  /*1510*/  IMAD.U32 R23, R13, 0x10000, RZ ;  /* 0x000100000d177824 */ /* 0x000fe200078e00ff */
[----:B------:R-:W-:-:S02]  /*1520*/  PRMT R13, R21, 0x7632, R13 ;  /* 0x00007632150d7816 */ /* 0x000fc4000000000d */
[----:B---3--:R-:W-:Y:S01]  /*1530*/  SEL R25, R16, RZ, P2 ;  /* 0x000000ff10197207 */ /* 0x008fe20001000000 */
[----:B------:R-:W-:Y:S01]  /*1540*/  IMAD.U32 R26, R14, 0x10000, RZ ;  /* 0x000100000e1a7824 */ /* 0x000fe200078e00ff */
[----:B------:R-:W-:Y:S02]  /*1550*/  SEL R15, R15, RZ, P2 ;  /* 0x000000ff0f0f7207 */ /* 0x000fe40001000000 */
[----:B------:R-:W-:Y:S02]  /*1560*/  SEL R39, R19, RZ, P2 ;  /* 0x000000ff13277207 */ /* 0x000fe40001000000 */
[----:B------:R-:W-:Y:S02]  /*1570*/  PRMT R14, R13, 0x7632, R14 ;  /* 0x000076320d0e7816 */ /* 0x000fe4000000000e */
[----:B------:R-:W-:Y:S01]  /*1580*/  SEL R27, R17, RZ, P2 ;  /* 0x000000ff111b7207 */ /* 0x000fe20001000000 */
[----:B------:R-:W-:Y:S01]  /*1590*/  IMAD.U32 R17, R21, 0x10000, RZ ;  /* 0x0001000015117824 */ /* 0x000fe200078e00ff */
[----:B------:R-:W-:Y:S01]  /*15a0*/  SEL R37, R18, RZ, P2 ;  /* 0x000000ff12257207 */ /* 0x000fe20001000000 */
[----:B------:R-:W-:-:S02]  /*15b0*/  IMAD.U32 R12, R25, 0x10000, RZ ;  /* 0x00010000190c7824 */ /* 0x000fc400078e00ff */
[----:B------:R-:W-:Y:S01]  /*15c0*/  IMAD.U32 R19, R15, 0x10000, RZ ;  /* 0x000100000f137824 */ /* 0x000fe200078e00ff */
[----:B------:R-:W-:Y:S01]  /*15d0*/  PRMT R15, R14, 0x7632, R15 ;  /* 0x000076320e0f7816 */ /* 0x000fe2000000000f */
[----:B------:R-:W-:Y:S01]  /*15e0*/  IMAD.U32 R18, R39, 0x10000, RZ ;  /* 0x0001000027127824 */ /* 0x000fe200078e00ff */
[----:B------:R-:W-:Y:S01]  /*15f0*/  FMUL R12, R17, R12 ;  /* 0x0000000c110c7220 */ /* 0x000fe20000400000 */
[----:B------:R-:W-:Y:S02]  /*1600*/  IMAD.U32 R16, R27, 0x10000, RZ ;  /* 0x000100001b107824 */ /* 0x000fe400078e00ff */
[----:B------:R-:W-:Y:S01]  /*1610*/  FMUL R18, R19, R18 ;  /* 0x0000001213127220 */ /* 0x000fe20000400000 */
[----:B------:R-:W-:Y:S01]  /*1620*/  IMAD.U32 R17, R37, 0x10000, RZ ;  /* 0x0001000025117824 */ /* 0x000fe200078e00ff */
[----:B------:R-:W-:Y:S01]  /*1630*/  PRMT R19, R15, 0x7632, R19 ;  /* 0x000076320f137816 */ /* 0x000fe20000000013 */
[----:B------:R-:W-:Y:S01]  /*1640*/  FMUL R16, R23, R16 ;  /* 0x0000001017107220 */ /* 0x000fe20000400000 */
[----:B------:R-:W-:Y:S01]  /*1650*/  PRMT R21, R25, 0x7632, R21 ;  /* 0x0000763219157816 */ /* 0x000fe20000000015 */
[----:B------:R-:W-:Y:S01]  /*1660*/  FMUL R17, R26, R17 ;  /* 0x000000111a117220 */ /* 0x000fe20000400000 */
[----:B------:R-:W-:Y:S01]  /*1670*/  PRMT R23, R27, 0x7632, R23 ;  /* 0x000076321b177816 */ /* 0x000fe20000000017 */
[----:B------:R-:W-:Y:S01]  /*1680*/  IMAD.U32 R43, R19, 0x10000, RZ ;  /* 0x00010000132b7824 */ /* 0x000fe200078e00ff */
[----:B------:R-:W-:Y:S01]  /*1690*/  PRMT R26, R39, 0x7632, R26 ;  /* 0x00007632271a7816 */ /* 0x000fe2000000001a */
[----:B------:R-:W-:Y:S01]  /*16a0*/  IMAD.U32 R40, R13, 0x10000, RZ ;  /* 0x000100000d287824 */ /* 0x000fe200078e00ff */
[----:B------:R-:W-:Y:S01]  /*16b0*/  FSEL R12, R12, RZ, P2 ;  /* 0x000000ff0c0c7208 */ /* 0x000fe20001000000 */
[----:B------:R-:W-:-:S02]  /*16c0*/  IMAD.U32 R19, R21, 0x10000, RZ ;  /* 0x0001000015137824 */ /* 0x000fc400078e00ff */
[----:B------:R-:W-:Y:S02]  /*16d0*/  IMAD.U32 R14, R14, 0x10000, RZ ;  /* 0x000100000e0e7824 */ /* 0x000fe400078e00ff */
[----:B------:R-:W-:Y:S01]  /*16e0*/  IMAD.U32 R23, R23, 0x10000, RZ ;  /* 0x0001000017177824 */ /* 0x000fe200078e00ff */
[----:B------:R-:W-:Y:S01]  /*16f0*/  FMUL R19, R40, R19 ;  /* 0x0000001328137220 */ /* 0x000fe20000400000 */
[----:B------:R-:W-:Y:S01]  /*1700*/  IMAD.U32 R26, R26, 0x10000, RZ ;  /* 0x000100001a1a7824 */ /* 0x000fe200078e00ff */
[----:B------:R-:W-:Y:S01]  /*1710*/  FSEL R21, R16, RZ, P2 ;  /* 0x000000ff10157208 */ /* 0x000fe20001000000 */
[----:B------:R-:W-:Y:S01]  /*1720*/  IMAD.U32 R44, R15, 0x10000, RZ ;  /* 0x000100000f2c7824 */ /* 0x000fe200078e00ff */
[----:B------:R-:W-:Y:S01]  /*1730*/  FMUL R45, R14, R23 ;  /* 0x000000170e2d7220 */ /* 0x000fe20000400000 */
[----:B------:R-:W-:Y:S01]  /*1740*/  FADD R42, R53, R12 ;  /* 0x0000000c352a7221 */ /* 0x000fe20000000000 */
[----:B------:R-:W-:Y:S01]  /*1750*/  CS2R R14, SRZ ;  /* 0x00000000000e7805 */ /* 0x000fe2000001ff00 */
[----:B------:R-:W-:Y:S01]  /*1760*/  CS2R R12, SRZ ;  /* 0x00000000000c7805 */ /* 0x000fe2000001ff00 */
[----:B------:R-:W-:Y:S01]  /*1770*/  FMUL R43, R43, R26 ;  /* 0x0000001a2b2b7220 */ /* 0x000fe20000400000 */
[----:B------:R-:W-:Y:S01]  /*1780*/  IMAD.WIDE R22, R22, R3, c[0x0][0x160] ;  /* 0x0000580016167625 */ /* 0x000fe200078e0203 */
[----:B------:R-:W-:Y:S01]  /*1790*/  FSEL R26, R19, RZ, P2 ;  /* 0x000000ff131a7208 */ /* 0x000fe20001000000 */
[----:B------:R-:W-:-:S02]  /*17a0*/  FADD R40, R50, R21 ;  /* 0x0000001532287221 */ /* 0x000fc40000000000 */
[----:B------:R-:W-:Y:S01]  /*17b0*/  IMAD.MOV.U32 R50, RZ, RZ, 0x4 ;  /* 0x00000004ff327424 */ /* 0x000fe200078e00ff */
[----:B------:R0:W2:Y:S01]  /*17c0*/  @P3 LDG.E.EL.128 R12, [R22.64] ;  /* 0x00000004160c3981 */ /* 0x0000a2000c2e1d00 */
[----:B------:R-:W-:Y:S01]  /*17d0*/  IMAD R27, R20, 0x200, R51 ;  /* 0x00000200141b7824 */ /* 0x000fe200078e0233 */
[----:B------:R-:W-:Y:S01]  /*17e0*/  FADD R41, R41, R26 ;  /* 0x0000001a29297221 */ /* 0x000fe20000000000 */
[----:B------:R-:W-:Y:S02]  /*17f0*/  CS2R R20, SRZ ;  /* 0x0000000000147805 */ /* 0x000fe4000001ff00 */
[----:B------:R-:W-:Y:S01]  /*1800*/  IMAD.WIDE R26, R27, R50, c[0x0][0x178] ;  /* 0x00005e001b1a7625 */ /* 0x000fe200078e0232 */
[----:B0-----:R-:W-:-:S06]  /*1810*/  CS2R R22, SRZ ;  /* 0x0000000000167805 */ /* 0x001fcc000001ff00 */
[----:B------:R0:W3:Y:S01]  /*1820*/  @P4 LDG.E.EL.128 R20, [R26.64] ;  /* 0x000000041a144981 */ /* 0x0000e2000c2e1d00 */
[----:B------:R-:W-:Y:S02]  /*1830*/  PRMT R25, R37, 0x7632, R25 ;  /* 0x0000763225197816 */ /* 0x000fe40000000019 */
[----:B------:R-:W-:Y:S02]  /*1840*/  FSEL R37, R18, RZ, P2 ;  /* 0x000000ff12257208 */ /* 0x000fe40001000000 */
[----:B------:R-:W-:-:S03]  /*1850*/  FSEL R16, R17, RZ, P2 ;  /* 0x000000ff11107208 */ /* 0x000fc60001000000 */
[----:B------:R-:W-:Y:S01]  /*1860*/  FADD R37, R48, R37 ;  /* 0x0000002530257221 */ /* 0x000fe20000000000 */
[----:B------:R-:W-:Y:S01]  /*1870*/  IADD3 R48, R2, 0x80, RZ ;  /* 0x0000008002307810 */ /* 0x000fe20007ffe0ff */
[----:B------:R-:W-:Y:S01]  /*1880*/  FADD R39, R49, R16 ;  /* 0x0000001031277221 */ /* 0x000fe20000000000 */
[----:B------:R-:W-:Y:S01]  /*1890*/  CS2R R18, SRZ ;  /* 0x0000000000127805 */ /* 0x000fe2000001ff00 */
[----:B------:R-:W-:Y:S02]  /*18a0*/  CS2R R16, SRZ ;  /* 0x0000000000107805 */ /* 0x000fe4000001ff00 */
[----:B------:R-:W-:Y:S01]  /*18b0*/  IMAD.WIDE R48, R48, R3, c[0x0][0x170] ;  /* 0x00005c0030307625 */ /* 0x000fe200078e0203 */
[----:B------:R-:W-:-:S03]  /*18c0*/  ISETP.LT.AND P6, PT, R24, 0x100, !P5 ;  /* 0x000001001800780c */ /* 0x000fc60006fc1270 */
[----:B------:R-:W-:Y:S01]  /*18d0*/  IMAD.U32 R25, R25, 0x10000, RZ ;  /* 0x0001000019197824 */ /* 0x000fe200078e00ff */
[----:B------:R1:W4:Y:S01]  /*18e0*/  @P3 LDG.E.EL.128 R16, [R48.64] ;  /* 0x0000000430103981 */ /* 0x000322000c2e1d00 */
[----:B0-----:R-:W-:Y:S02]  /*18f0*/  CS2R R26, SRZ ;  /* 0x00000000001a7805 */ /* 0x001fe4000001ff00 */
[----:B------:R-:W-:Y:S01]  /*1900*/  FMUL R44, R44, R25 ;  /* 0x000000192c2c7220 */ /* 0x000fe20000400000 */
[----:B---3--:R-:W-:Y:S02]  /*1910*/  SEL R21, R21, RZ, P4 ;  /* 0x000000ff15157207 */ /* 0x008fe40002000000 */
[----:B------:R-:W-:Y:S02]  /*1920*/  SEL R20, R20, RZ, P4 ;  /* 0x000000ff14147207 */ /* 0x000fe40002000000 */
[----:B-1----:R-:W-:Y:S01]  /*1930*/  FSEL R49, R21, RZ, !P5 ;  /* 0x000000ff15317208 */ /* 0x002fe20006800000 */
[----:B------:R-:W-:Y:S01]  /*1940*/  IMAD R21, R24, 0x200, R51 ;  /* 0x0000020018157824 */ /* 0x000fe200078e0233 */
[----:B------:R-:W-:Y:S01]  /*1950*/  FSEL R53, R20, RZ, !P5 ;  /* 0x000000ff14357208 */ /* 0x000fe20006800000 */
[----:B------:R-:W-:-:S02]  /*1960*/  CS2R R24, SRZ ;  /* 0x0000000000187805 */ /* 0x000fc4000001ff00 */
[----:B------:R-:W-:-:S05]  /*1970*/  IMAD.WIDE R20, R21, R50, c[0x0][0x178] ;  /* 0x00005e0015147625 */ /* 0x000fca00078e0232 */
[----:B------:R0:W3:Y:S01]  /*1980*/  @P6 LDG.E.EL.128 R24, [R20.64] ;  /* 0x0000000414186981 */ /* 0x0000e2000c2e1d00 */
[----:B------:R-:W-:-:S04]  /*1990*/  SEL R22, R22, RZ, P4 ;  /* 0x000000ff16167207 */ /* 0x000fc80002000000 */
[----:B------:R-:W-:Y:S02]  /*19a0*/  FSEL R55, R22, RZ, !P5 ;  /* 0x000000ff16377208 */ /* 0x000fe40006800000 */
[----:B------:R-:W-:Y:S02]  /*19b0*/  SEL R23, R23, RZ, P4 ;  /* 0x000000ff17177207 */ /* 0x000fe40002000000 */
[----:B------:R-:W-:Y:S01]  /*19c0*/  ISETP.LT.AND P4, PT, R52, 0x100, !P5 ;  /* 0x000001003400780c */ /* 0x000fe20006f81270 */
[----:B------:R-:W-:Y:S04]  /*19d0*/  STS [R46.X4+0x208], R55 ;  /* 0x000208372e007388 */ /* 0x000fe80000004800 */
[----:B------:R1:W-:Y:S01]  /*19e0*/  STS [R46.X4], R53 ;  /* 0x000000352e007388 */ /* 0x0003e20000004800 */
[----:B0-----:R-:W-:-:S03]  /*19f0*/  CS2R R20, SRZ ;  /* 0x0000000000147805 */ /* 0x001fc6000001ff00 */
[----:B------:R0:W-:Y:S01]  /*1a00*/  STS [R46.X4+0x104], R49 ;  /* 0x000104312e007388 */ /* 0x0001e20000004800 */
[--C-:B-1----:R-:W-:Y:S02]  /*1a10*/  IMAD R53, R52, 0x200, R51.reuse ;  /* 0x0000020034357824 */ /* 0x102fe400078e0233 */
[----:B0-----:R-:W-:Y:S02]  /*1a20*/  IMAD R49, R54, 0x200, R51 ;  /* 0x0000020036317824 */ /* 0x001fe400078e0233 */
[----:B------:R-:W-:Y:S01]  /*1a30*/  IMAD.WIDE R52, R53, R50, c[0x0][0x178] ;  /* 0x00005e0035347625 */ /* 0x000fe200078e0232 */
[----:B---3--:R-:W-:Y:S02]  /*1a40*/  SEL R24, R24, RZ, P6 ;  /* 0x000000ff18187207 */ /* 0x008fe40003000000 */
[----:B------:R-:W-:Y:S02]  /*1a50*/  SEL R48, R25, RZ, P6 ;  /* 0x000000ff19307207 */ /* 0x000fe40003000000 */
[----:B------:R-:W-:-:S02]  /*1a60*/  SEL R26, R26, RZ, P6 ;  /* 0x000000ff1a1a7207 */ /* 0x000fc40003000000 */
[----:B------:R-:W-:Y:S02]  /*1a70*/  SEL R55, R27, RZ, P6 ;  /* 0x000000ff1b377207 */ /* 0x000fe40003000000 */
[----:B------:R-:W-:Y:S02]  /*1a80*/  ISETP.LT.AND P6, PT, R54, 0x100, !P5 ;  /* 0x000001003600780c */ /* 0x000fe40006fc1270 */
[----:B------:R-:W-:Y:S02]  /*1a90*/  FSEL R25, R23, RZ, !P5 ;  /* 0x000000ff17197208 */ /* 0x000fe40006800000 */
[----:B------:R-:W-:Y:S01]  /*1aa0*/  FSEL R27, R24, RZ, !P5 ;  /* 0x000000ff181b7208 */ /* 0x000fe20006800000 */
[----:B------:R-:W-:Y:S01]  /*1ab0*/  CS2R R22, SRZ ;  /* 0x0000000000167805 */ /* 0x000fe2000001ff00 */
[----:B------:R-:W-:Y:S01]  /*1ac0*/  FSEL R57, R26, RZ, !P5 ;  /* 0x000000ff1a397208 */ /* 0x000fe20006800000 */
[----:B------:R0:W-:Y:S01]  /*1ad0*/  STS [R46.X4+0x30c], R25 ;  /* 0x00030c192e007388 */ /* 0x0001e20000004800 */
[----:B------:R-:W-:Y:S01]  /*1ae0*/  FSEL R51, R48, RZ, !P5 ;  /* 0x000000ff30337208 */ /* 0x000fe20006800000 */
[----:B------:R-:W-:-:S02]  /*1af0*/  IMAD.WIDE R48, R49, R50, c[0x0][0x178] ;  /* 0x00005e0031307625 */ /* 0x000fc400078e0232 */
[----:B------:R1:W-:Y:S04]  /*1b00*/  STS [R46.X4+0x40], R27 ;  /* 0x0000401b2e007388 */ /* 0x0003e80000004800 */
[----:B------:R-:W3:Y:S01]  /*1b10*/  @P4 LDG.E.EL.128 R20, [R52.64] ;  /* 0x0000000434144981 */ /* 0x000ee2000c2e1d00 */
[----:B0-----:R-:W-:Y:S01]  /*1b20*/  CS2R R24, SRZ ;  /* 0x0000000000187805 */ /* 0x001fe2000001ff00 */
[----:B-1----:R-:W-:-:S06]  /*1b30*/  CS2R R26, SRZ ;  /* 0x00000000001a7805 */ /* 0x002fcc000001ff00 */
[----:B------:R-:W5:Y:S01]  /*1b40*/  @P6 LDG.E.EL.128 R24, [R48.64] ;  /* 0x0000000430186981 */ /* 0x000f62000c2e1d00 */
[C-C-:B------:R-:W-:Y:S01]  /*1b50*/  IMAD.IADD R50, R47.reuse, 0x1, R38.reuse ;  /* 0x000000012f327824 */ /* 0x140fe200078e0226 */
[----:B------:R-:W-:Y:S02]  /*1b60*/  IADD3 R38, R47, 0x20000, R38 ;  /* 0x000200002f267810 */ /* 0x000fe40007ffe026 */
[----:B------:R0:W-:Y:S01]  /*1b70*/  STS [R46.X4+0x144], R51 ;  /* 0x000144332e007388 */ /* 0x0001e20000004800 */
[----:B------:R-:W-:-:S03]  /*1b80*/  FSEL R55, R55, RZ, !P5 ;  /* 0x000000ff37377208 */ /* 0x000fc60006800000 */
[----:B------:R-:W-:Y:S04]  /*1b90*/  STS [R46.X4+0x248], R57 ;  /* 0x000248392e007388 */ /* 0x000fe80000004800 */
[----:B------:R-:W-:Y:S01]  /*1ba0*/  STS [R46.X4+0x34c], R55 ;  /* 0x00034c372e007388 */ /* 0x000fe20000004800 */
[----:B---3--:R-:W-:Y:S02]  /*1bb0*/  SEL R47, R21, RZ, P4 ;  /* 0x000000ff152f7207 */ /* 0x008fe40002000000 */
[----:B0-----:R-:W-:Y:S02]  /*1bc0*/  SEL R51, R23, RZ, P4 ;  /* 0x000000ff17337207 */ /* 0x001fe40002000000 */
[----:B------:R-:W-:Y:S02]  /*1bd0*/  SEL R20, R20, RZ, P4 ;  /* 0x000000ff14147207 */ /* 0x000fe40002000000 */
[----:B------:R-:W-:-:S02]  /*1be0*/  SEL R22, R22, RZ, P4 ;  /* 0x000000ff16167207 */ /* 0x000fc40002000000 */
[----:B------:R-:W-:Y:S02]  /*1bf0*/  ISETP.GT.AND P4, PT, R4, 0x2, PT ;  /* 0x000000020400780c */ /* 0x000fe40003f84270 */
[----:B-----5:R-:W-:Y:S02]  /*1c00*/  SEL R24, R24, RZ, P6 ;  /* 0x000000ff18187207 */ /* 0x020fe40003000000 */
[----:B------:R-:W-:Y:S02]  /*1c10*/  SEL R25, R25, RZ, P6 ;  /* 0x000000ff19197207 */ /* 0x000fe40003000000 */
[----:B------:R-:W-:Y:S02]  /*1c20*/  SEL R26, R26, RZ, P6 ;  /* 0x000000ff1a1a7207 */ /* 0x000fe40003000000 */
[----:B------:R-:W-:Y:S02]  /*1c30*/  SEL R27, R27, RZ, P6 ;  /* 0x000000ff1b1b7207 */ /* 0x000fe40003000000 */
[----:B------:R-:W-:-:S02]  /*1c40*/  FSEL R23, R47, RZ, !P5 ;  /* 0x000000ff2f177208 */ /* 0x000fc40006800000 */
[----:B------:R-:W-:Y:S02]  /*1c50*/  FSEL R49, R51, RZ, !P5 ;  /* 0x000000ff33317208 */ /* 0x000fe40006800000 */
[----:B------:R-:W-:Y:S02]  /*1c60*/  FSEL R21, R20, RZ, !P5 ;  /* 0x000000ff14157208 */ /* 0x000fe40006800000 */
[----:B------:R-:W-:Y:S02]  /*1c70*/  FSEL R47, R22, RZ, !P5 ;  /* 0x000000ff162f7208 */ /* 0x000fe40006800000 */
[----:B------:R-:W-:Y:S02]  /*1c80*/  FSEL R51, R24, RZ, !P5 ;  /* 0x000000ff18337208 */ /* 0x000fe40006800000 */
[----:B------:R-:W-:Y:S02]  /*1c90*/  FSEL R25, R25, RZ, !P5 ;  /* 0x000000ff19197208 */ /* 0x000fe40006800000 */
[----:B------:R-:W-:-:S02]  /*1ca0*/  FSEL R53, R26, RZ, !P5 ;  /* 0x000000ff1a357208 */ /* 0x000fc40006800000 */
[----:B------:R-:W-:Y:S02]  /*1cb0*/  FSEL R27, R27, RZ, !P5 ;  /* 0x000000ff1b1b7208 */ /* 0x000fe40006800000 */
[----:B------:R-:W-:Y:S01]  /*1cc0*/  ISETP.LT.AND P5, PT, R5, 0x100, P4 ;  /* 0x000001000500780c */ /* 0x000fe200027a1270 */
[----:B------:R0:W-:Y:S04]  /*1cd0*/  STS [R46.X4+0x80], R21 ;  /* 0x000080152e007388 */ /* 0x0001e80000004800 */
[----:B------:R1:W-:Y:S04]  /*1ce0*/  STS [R46.X4+0x184], R23 ;  /* 0x000184172e007388 */ /* 0x0003e80000004800 */
[----:B------:R3:W-:Y:S01]  /*1cf0*/  STS [R46.X4+0x1c4], R25 ;  /* 0x0001c4192e007388 */ /* 0x0007e20000004800 */
[----:B0-----:R-:W-:-:S03]  /*1d00*/  CS2R R20, SRZ ;  /* 0x0000000000147805 */ /* 0x001fc6000001ff00 */
[----:B------:R0:W-:Y:S01]  /*1d10*/  STS [R46.X4+0x3cc], R27 ;  /* 0x0003cc1b2e007388 */ /* 0x0001e20000004800 */
[----:B-1----:R-:W-:-:S03]  /*1d20*/  CS2R R22, SRZ ;  /* 0x0000000000167805 */ /* 0x002fc6000001ff00 */
[----:B------:R-:W-:Y:S01]  /*1d30*/  STS [R46.X4+0x288], R47 ;  /* 0x0002882f2e007388 */ /* 0x000fe20000004800 */
[----:B---3--:R-:W-:-:S03]  /*1d40*/  CS2R R24, SRZ ;  /* 0x0000000000187805 */ /* 0x008fc6000001ff00 */
[----:B------:R1:W-:Y:S01]  /*1d50*/  STS [R46.X4+0x38c], R49 ;  /* 0x00038c312e007388 */ /* 0x0003e20000004800 */
[----:B0-----:R-:W-:-:S03]  /*1d60*/  CS2R R26, SRZ ;  /* 0x00000000001a7805 */ /* 0x001fc6000001ff00 */
[----:B------:R-:W-:Y:S04]  /*1d70*/  STS [R46.X4+0xc0], R51 ;  /* 0x0000c0332e007388 */ /* 0x000fe80000004800 */
[----:B------:R-:W-:Y:S01]  /*1d80*/  STS [R46.X4+0x2c8], R53 ;  /* 0x0002c8352e007388 */ /* 0x000fe20000004800 */
[----:B-1----:R-:W-:-:S03]  /*1d90*/  IMAD.WIDE R48, R50, R3, c[0x0][0x180] ;  /* 0x0000600032307625 */ /* 0x002fc600078e0203 */
[----:B------:R-:W-:Y:S06]  /*1da0*/  BAR.SYNC 0x0 ;  /* 0x0000000000007b1d */ /* 0x000fec0000000000 */
[----:B------:R-:W-:Y:S01]  /*1db0*/  IMAD.WIDE R46, R38, R3, c[0x0][0x180] ;  /* 0x00006000262e7625 */ /* 0x000fe200078e0203 */
[----:B------:R-:W3:Y:S04]  /*1dc0*/  @P5 LDG.E.EL.128 R20, [R48.64] ;  /* 0x0000000430145981 */ /* 0x000ee8000c2e1d00 */
[----:B------:R-:W5:Y:S01]  /*1dd0*/  @P5 LDG.E.EL.128 R24, [R46.64] ;  /* 0x000000042e185981 */ /* 0x000f62000c2e1d00 */
[----:B------:R-:W-:Y:S01]  /*1de0*/  IMAD R9, R9, 0x41, R10 ;  /* 0x0000004109097824 */ /* 0x000fe200078e020a */
[----:B------:R-:W-:-:S04]  /*1df0*/  ISETP.NE.AND P6, PT, R4, 0x2, PT ;  /* 0x000000020400780c */ /* 0x000fc80003fc5270 */
[----:B------:R-:W0:Y:S04]  /*1e00*/  LDS R51, [R9.X4+0x8] ;  /* 0x0000080009337984 */ /* 0x000e280000004800 */
[----:B------:R-:W1:Y:S04]  /*1e10*/  LDS R54, [R9.X4+0xc] ;  /* 0x00000c0009367984 */ /* 0x000e680000004800 */
[----:B------:R-:W0:Y:S04]  /*1e20*/  LDS R52, [R9.X4+0x4] ;  /* 0x0000040009347984 */ /* 0x000e280000004800 */
[----:B------:R-:W0:Y:S01]  /*1e30*/  LDS R53, [R9.X4+0x10] ;  /* 0x0000100009357984 */ /* 0x000e220000004800 */
[----:B---3--:R-:W-:-:S02]  /*1e40*/  SEL R50, R21, RZ, P5 ;  /* 0x000000ff15327207 */ /* 0x008fc40002800000 */
[----:B------:R-:W-:Y:S02]  /*1e50*/  SEL R10, R23, RZ, P5 ;  /* 0x000000ff170a7207 */ /* 0x000fe40002800000 */
[----:B-----5:R-:W-:Y:S02]  /*1e60*/  SEL R48, R25, RZ, P5 ;  /* 0x000000ff19307207 */ /* 0x020fe40002800000 */
[----:B------:R-:W-:Y:S02]  /*1e70*/  SEL R38, R20, RZ, P5 ;  /* 0x000000ff14267207 */ /* 0x000fe40002800000 */
[----:B------:R-:W-:Y:S01]  /*1e80*/  SEL R24, R24, RZ, P5 ;  /* 0x000000ff18187207 */ /* 0x000fe20002800000 */
[----:B------:R-:W-:Y:S01]  /*1e90*/  IMAD.U32 R21, R48, 0x10000, RZ ;  /* 0x0001000030157824 */ /* 0x000fe200078e00ff */
[----:B------:R-:W-:Y:S01]  /*1ea0*/  SEL R4, R22, RZ, P5 ;  /* 0x000000ff16047207 */ /* 0x000fe20002800000 */
[C---:B------:R-:W-:Y:S01]  /*1eb0*/  IMAD.U32 R22, R50.reuse, 0x10000, RZ ;  /* 0x0001000032167824 */ /* 0x040fe200078e00ff */
[----:B------:R-:W-:Y:S01]  /*1ec0*/  PRMT R23, R50, 0x7632, R23 ;  /* 0x0000763232177816 */ /* 0x000fe20000000017 */
[----:B------:R-:W-:Y:S01]  /*1ed0*/  IMAD.U32 R46, R10, 0x10000, RZ ;  /* 0x000100000a2e7824 */ /* 0x000fe200078e00ff */
[----:B------:R-:W-:Y:S01]  /*1ee0*/  PRMT R10, R48, 0x7632, R10 ;  /* 0x00007632300a7816 */ /* 0x000fe2000000000a */
[----:B------:R-:W-:Y:S01]  /*1ef0*/  IMAD.U32 R25, R38, 0x10000, RZ ;  /* 0x0001000026197824 */ /* 0x000fe200078e00ff */
[----:B------:R-:W-:Y:S01]  /*1f00*/  SEL R27, R27, RZ, P5 ;  /* 0x000000ff1b1b7207 */ /* 0x000fe20002800000 */
[----:B------:R-:W-:Y:S01]  /*1f10*/  IMAD.U32 R20, R24, 0x10000, RZ ;  /* 0x0001000018147824 */ /* 0x000fe200078e00ff */
[----:B------:R-:W-:Y:S01]  /*1f20*/  FADD R21, R22, R21 ;  /* 0x0000001516157221 */ /* 0x000fe20000000000 */
[----:B------:R-:W-:Y:S01]  /*1f30*/  PRMT R22, R38, 0x7632, R22 ;  /* 0x0000763226167816 */ /* 0x000fe20000000016 */
[----:B------:R-:W-:Y:S01]  /*1f40*/  IMAD.U32 R49, R4, 0x10000, RZ ;  /* 0x0001000004317824 */ /* 0x000fe200078e00ff */
[----:B------:R-:W-:Y:S01]  /*1f50*/  FADD R20, R25, R20 ;  /* 0x0000001419147221 */ /* 0x000fe20000000000 */
[----:B------:R-:W-:Y:S01]  /*1f60*/  PRMT R4, R24, 0x7632, R4 ;  /* 0x0000763218047816 */ /* 0x000fe20000000004 */
[----:B------:R-:W-:Y:S01]  /*1f70*/  IMAD.U32 R38, R23, 0x10000, RZ ;  /* 0x0001000017267824 */ /* 0x000fe200078e00ff */
[----:B------:R-:W3:Y:S01]  /*1f80*/  LDS R50, [R9.X4+0x1c] ;  /* 0x00001c0009327984 */ /* 0x000ee20000004800 */
[C---:B------:R-:W-:Y:S01]  /*1f90*/  IMAD.U32 R25, R10.reuse, 0x10000, RZ ;  /* 0x000100000a197824 */ /* 0x040fe200078e00ff */
[----:B------:R-:W-:Y:S01]  /*1fa0*/  PRMT R10, R10, 0x7632, R10 ;  /* 0x000076320a0a7816 */ /* 0x000fe2000000000a */
[C---:B------:R-:W-:Y:S01]  /*1fb0*/  IMAD.U32 R23, R27.reuse, 0x10000, RZ ;  /* 0x000100001b177824 */ /* 0x040fe200078e00ff */
[----:B------:R-:W-:Y:S01]  /*1fc0*/  PRMT R27, R27, 0x7632, R27 ;  /* 0x000076321b1b7816 */ /* 0x000fe2000000001b */
[C---:B------:R-:W-:Y:S01]  /*1fd0*/  IMAD.U32 R24, R4.reuse, 0x10000, RZ ;  /* 0x0001000004187824 */ /* 0x040fe200078e00ff */
[----:B------:R-:W-:Y:S01]  /*1fe0*/  PRMT R4, R4, 0x7632, R4 ;  /* 0x0000763204047816 */ /* 0x000fe20000000004 */
[----:B------:R-:W-:-:S02]  /*1ff0*/  IMAD.U32 R47, R22, 0x10000, RZ ;  /* 0x00010000162f7824 */ /* 0x000fc400078e00ff */
[----:B------:R-:W-:Y:S02]  /*2000*/  IMAD.U32 R10, R10, 0x10000, RZ ;  /* 0x000100000a0a7824 */ /* 0x000fe400078e00ff */
[----:B------:R-:W-:Y:S01]  /*2010*/  IMAD.U32 R27, R27, 0x10000, RZ ;  /* 0x000100001b1b7824 */ /* 0x000fe200078e00ff */
[----:B------:R-:W-:Y:S01]  /*2020*/  FADD R24, R47, R24 ;  /* 0x000000182f187221 */ /* 0x000fe20000000000 */
[----:B------:R-:W-:Y:S01]  /*2030*/  FADD R25, R38, R25 ;  /* 0x0000001926197221 */ /* 0x000fe20000000000 */
[----:B------:R-:W-:Y:S01]  /*2040*/  IMAD.U32 R47, R4, 0x10000, RZ ;  /* 0x00010000042f7824 */ /* 0x000fe200078e00ff */
[----:B------:R-:W-:Y:S01]  /*2050*/  FADD R27, R10, R27 ;  /* 0x0000001b0a1b7221 */ /* 0x000fe20000000000 */
[----:B------:R-:W5:Y:S04]  /*2060*/  LDS R38, [R9.X4] ;  /* 0x0000000009267984 */ /* 0x000f680000004800 */
[----:B------:R-:W2:Y:S04]  /*2070*/  LDS R4, [R9.X4+0x14] ;  /* 0x0000140009047984 */ /* 0x000ea80000004800 */
[----:B------:R-:W4:Y:S01]  /*2080*/  LDS R10, [R9.X4+0x18] ;  /* 0x00001800090a7984 */ /* 0x000f220000004800 */
[----:B------:R-:W-:-:S02]  /*2090*/  SEL R26, R26, RZ, P5 ;  /* 0x000000ff1a1a7207 */ /* 0x000fc40002800000 */
[----:B0-----:R-:W-:Y:S02]  /*20a0*/  @P6 FSEL R51, R21, RZ, P4 ;  /* 0x000000ff15336208 */ /* 0x001fe40002000000 */
[----:B------:R-:W-:Y:S01]  /*20b0*/  SHF.R.S32.HI R21, RZ, 0x1f, R6 ;  /* 0x0000001fff157819 */ /* 0x000fe20000011406 */
[C---:B------:R-:W-:Y:S01]  /*20c0*/  IMAD.U32 R22, R26.reuse, 0x10000, RZ ;  /* 0x000100001a167824 */ /* 0x040fe200078e00ff */
[----:B------:R-:W-:Y:S02]  /*20d0*/  PRMT R26, R26, 0x7632, R26 ;  /* 0x000076321a1a7816 */ /* 0x000fe4000000001a */
[----:B------:R-:W-:-:S03]  /*20e0*/  LEA.HI R21, R21, R6, RZ, 0xb ;  /* 0x0000000615157211 */ /* 0x000fc600078f58ff */
[----:B------:R-:W-:Y:S01]  /*20f0*/  IMAD.U32 R26, R26, 0x10000, RZ ;  /* 0x000100001a1a7824 */ /* 0x000fe200078e00ff */
[----:B------:R-:W-:Y:S01]  /*2100*/  FADD R22, R49, R22 ;  /* 0x0000001631167221 */ /* 0x000fe20000000000 */
[----:B------:R-:W-:Y:S01]  /*2110*/  FADD R23, R46, R23 ;  /* 0x000000172e177221 */ /* 0x000fe20000000000 */
[----:B------:R-:W-:Y:S01]  /*2120*/  IMAD.SHL.U32 R21, R21, 0x80, RZ ;  /* 0x0000008015157824 */ /* 0x000fe200078e00ff */
[----:B------:R-:W-:Y:S01]  /*2130*/  FADD R26, R47, R26 ;  /* 0x0000001a2f1a7221 */ /* 0x000fe20000000000 */
[----:B------:R-:W-:Y:S02]  /*2140*/  ISETP.GT.AND P5, PT, R7, 0x2, PT ;  /* 0x000000020700780c */ /* 0x000fe40003fa4270 */
[----:B-1----:R-:W-:Y:S02]  /*2150*/  @P6 FSEL R54, R25, RZ, P4 ;  /* 0x000000ff19366208 */ /* 0x002fe40002000000 */
[----:B------:R-:W-:Y:S02]  /*2160*/  @P6 FSEL R52, R24, RZ, P4 ;  /* 0x000000ff18346208 */ /* 0x000fe40002000000 */
[----:B------:R-:W-:-:S02]  /*2170*/  @P6 FSEL R53, R22, RZ, P4 ;  /* 0x000000ff16356208 */ /* 0x000fc40002000000 */
[----:B---3--:R-:W-:Y:S02]  /*2180*/  @P6 FSEL R50, R27, RZ, P4 ;  /* 0x000000ff1b326208 */ /* 0x008fe40002000000 */
[----:B------:R-:W-:Y:S02]  /*2190*/  LOP3.LUT R25, R21, 0xfffc0000, RZ, 0xc0, !PT ;  /* 0xfffc000015197812 */ /* 0x000fe400078ec0ff */
[----:B-----5:R-:W-:Y:S02]  /*21a0*/  @P6 FSEL R38, R20, RZ, P4 ;  /* 0x000000ff14266208 */ /* 0x020fe40002000000 */
[----:B--2---:R-:W-:Y:S02]  /*21b0*/  @P6 FSEL R4, R26, RZ, P4 ;  /* 0x000000ff1a046208 */ /* 0x004fe40002000000 */
[----:B----4-:R-:W-:Y:S02]  /*21c0*/  @P6 FSEL R10, R23, RZ, P4 ;  /* 0x000000ff170a6208 */ /* 0x010fe40002000000 */
[----:B------:R-:W-:Y:S01]  /*21d0*/  ISETP.LT.AND P6, PT, R5, 0x100, P5 ;  /* 0x000001000500780c */ /* 0x000fe20002fc1270 */
[C-C-:B------:R-:W-:Y:S01]  /*21e0*/  IMAD.IADD R48, R25.reuse, 0x1, R2.reuse ;  /* 0x0000000119307824 */ /* 0x140fe200078e0202 */
[----:B------:R-:W-:Y:S01]  /*21f0*/  IADD3 R46, R25, 0x20000, R2 ;  /* 0x00020000192e7810 */ /* 0x000fe20007ffe002 */
[----:B------:R-:W-:Y:S01]  /*2200*/  CS2R R20, SRZ ;  /* 0x0000000000147805 */ /* 0x000fe2000001ff00 */
[----:B------:R-:W-:Y:S01]  /*2210*/  CS2R R22, SRZ ;  /* 0x0000000000167805 */ /* 0x000fe2000001ff00 */
[----:B------:R-:W-:Y:S01]  /*2220*/  IMAD.WIDE R48, R48, R3, c[0x0][0x180] ;  /* 0x0000600030307625 */ /* 0x000fe200078e0203 */
[----:B------:R-:W-:Y:S01]  /*2230*/  CS2R R24, SRZ ;  /* 0x0000000000187805 */ /* 0x000fe2000001ff00 */
[----:B------:R-:W-:-:S02]  /*2240*/  CS2R R26, SRZ ;  /* 0x00000000001a7805 */ /* 0x000fc4000001ff00 */
[----:B------:R-:W-:-:S04]  /*2250*/  IMAD.WIDE R46, R46, R3, c[0x0][0x180] ;  /* 0x000060002e2e7625 */ /* 0x000fc800078e0203 */
[----:B------:R-:W2:Y:S04]  /*2260*/  @P6 LDG.E.EL.128 R20, [R48.64] ;  /* 0x0000000430146981 */ /* 0x000ea8000c2e1d00 */
[----:B------:R0:W3:Y:S01]  /*2270*/  @P6 LDG.E.EL.128 R24, [R46.64] ;  /* 0x000000042e186981 */ /* 0x0000e2000c2e1d00 */
[----:B------:R-:W-:Y:S02]  /*2280*/  SEL R12, R12, RZ, P3 ;  /* 0x000000ff0c0c7207 */ /* 0x000fe40001800000 */
[----:B------:R-:W-:Y:S02]  /*2290*/  SEL R16, R16, RZ, P3 ;  /* 0x000000ff10107207 */ /* 0x000fe40001800000 */
[----:B------:R-:W-:Y:S01]  /*22a0*/  ISETP.NE.AND P4, PT, R7, 0x2, PT ;  /* 0x000000020700780c */ /* 0x000fe20003f85270 */
[--C-:B------:R-:W-:Y:S01]  /*22b0*/  IMAD R28, R28, 0x100, R5.reuse ;  /* 0x000001001c1c7824 */ /* 0x100fe200078e0205 */
[----:B------:R-:W-:Y:S01]  /*22c0*/  FSEL R45, R45, RZ, P2 ;  /* 0x000000ff2d2d7208 */ /* 0x000fe20001000000 */
[----:B------:R-:W-:Y:S01]  /*22d0*/  IMAD R6, R6, 0x100, R5 ;  /* 0x0000010006067824 */ /* 0x000fe200078e0205 */
[----:B------:R-:W-:-:S02]  /*22e0*/  FSEL R7, R44, RZ, P2 ;  /* 0x000000ff2c077208 */ /* 0x000fc40001000000 */
[----:B------:R-:W-:Y:S01]  /*22f0*/  FSEL R2, R43, RZ, P2 ;  /* 0x000000ff2b027208 */ /* 0x000fe20001000000 */
[----:B------:R-:W-:Y:S01]  /*2300*/  IMAD.U32 R44, R12, 0x10000, RZ ;  /* 0x000100000c2c7824 */ /* 0x000fe200078e00ff */
[----:B------:R-:W-:Y:S01]  /*2310*/  ISETP.GE.AND P2, PT, R5, 0x100, PT ;  /* 0x000001000500780c */ /* 0x000fe20003f46270 */
[----:B------:R-:W-:Y:S01]  /*2320*/  IMAD.U32 R5, R16, 0x10000, RZ ;  /* 0x0001000010057824 */ /* 0x000fe200078e00ff */
[----:B------:R-:W-:Y:S02]  /*2330*/  PRMT R12, R12, 0x7632, R12 ;  /* 0x000076320c0c7816 */ /* 0x000fe4000000000c */
[----:B------:R-:W-:Y:S01]  /*2340*/  PRMT R16, R16, 0x7632, R16 ;  /* 0x0000763210107816 */ /* 0x000fe20000000010 */
[----:B------:R-:W-:Y:S01]  /*2350*/  FADD R8, R8, R7 ;  /* 0x0000000708087221 */ /* 0x000fe20000000000 */
[----:B------:R-:W-:Y:S01]  /*2360*/  SEL R13, R13, RZ, P3 ;  /* 0x000000ff0d0d7207 */ /* 0x000fe20001800000 */
[----:B------:R-:W-:Y:S01]  /*2370*/  IMAD.U32 R12, R12, 0x10000, RZ ;  /* 0x000100000c0c7824 */ /* 0x000fe200078e00ff */
[----:B------:R-:W-:Y:S01]  /*2380*/  SEL R17, R17, RZ, P3 ;  /* 0x000000ff11117207 */ /* 0x000fe20001800000 */
[----:B------:R-:W-:-:S02]  /*2390*/  IMAD.U32 R7, R16, 0x10000, RZ ;  /* 0x0001000010077824 */ /* 0x000fc400078e00ff */
[C---:B------:R-:W-:Y:S01]  /*23a0*/  IMAD.U32 R43, R13.reuse, 0x10000, RZ ;  /* 0x000100000d2b7824 */ /* 0x040fe200078e00ff */
[----:B------:R-:W-:Y:S01]  /*23b0*/  PRMT R13, R13, 0x7632, R13 ;  /* 0x000076320d0d7816 */ /* 0x000fe2000000000d */
[----:B------:R-:W-:Y:S01]  /*23c0*/  FMUL R7, R12, R7 ;  /* 0x000000070c077220 */ /* 0x000fe20000400000 */
[C---:B------:R-:W-:Y:S01]  /*23d0*/  IMAD.U32 R12, R17.reuse, 0x10000, RZ ;  /* 0x00010000110c7824 */ /* 0x040fe200078e00ff */
[----:B------:R-:W-:Y:S02]  /*23e0*/  PRMT R17, R17, 0x7632, R17 ;  /* 0x0000763211117816 */ /* 0x000fe40000000011 */
[----:B------:R-:W-:Y:S01]  /*23f0*/  IMAD.U32 R16, R13, 0x10000, RZ ;  /* 0x000100000d107824 */ /* 0x000fe200078e00ff */
[----:B------:R-:W-:Y:S02]  /*2400*/  SEL R14, R14, RZ, P3 ;  /* 0x000000ff0e0e7207 */ /* 0x000fe40001800000 */
[----:B------:R-:W-:Y:S01]  /*2410*/  IMAD.U32 R13, R17, 0x10000, RZ ;  /* 0x00010000110d7824 */ /* 0x000fe200078e00ff */
[----:B------:R-:W-:-:S02]  /*2420*/  SEL R18, R18, RZ, P3 ;  /* 0x000000ff12127207 */ /* 0x000fc40001800000 */
[----:B------:R-:W-:Y:S01]  /*2430*/  IMAD.U32 R17, R14, 0x10000, RZ ;  /* 0x000100000e117824 */ /* 0x000fe200078e00ff */
[----:B------:R-:W-:Y:S01]  /*2440*/  FMUL R13, R16, R13 ;  /* 0x0000000d100d7220 */ /* 0x000fe20000400000 */
[----:B------:R-:W-:Y:S01]  /*2450*/  PRMT R14, R14, 0x7632, R14 ;  /* 0x000076320e0e7816 */ /* 0x000fe2000000000e */
[C---:B------:R-:W-:Y:S01]  /*2460*/  IMAD.U32 R16, R18.reuse, 0x10000, RZ ;  /* 0x0001000012107824 */ /* 0x040fe200078e00ff */
[----:B------:R-:W-:-:S03]  /*2470*/  PRMT R18, R18, 0x7632, R18 ;  /* 0x0000763212127816 */ /* 0x000fc60000000012 */
[----:B------:R-:W-:Y:S01]  /*2480*/  FMUL R16, R17, R16 ;  /* 0x0000001011107220 */ /* 0x000fe20000400000 */
[----:B------:R-:W-:Y:S01]  /*2490*/  IMAD.U32 R17, R14, 0x10000, RZ ;  /* 0x000100000e117824 */ /* 0x000fe200078e00ff */
[----:B------:R-:W-:Y:S01]  /*24a0*/  SEL R15, R15, RZ, P3 ;  /* 0x000000ff0f0f7207 */ /* 0x000fe20001800000 */
[----:B------:R-:W-:Y:S01]  /*24b0*/  IMAD.U32 R14, R18, 0x10000, RZ ;  /* 0x00010000120e7824 */ /* 0x000fe200078e00ff */
[----:B------:R-:W-:-:S03]  /*24c0*/  SEL R19, R19, RZ, P3 ;  /* 0x000000ff13137207 */ /* 0x000fc60001800000 */
[----:B------:R-:W-:Y:S01]  /*24d0*/  FMUL R14, R17, R14 ;  /* 0x0000000e110e7220 */ /* 0x000fe20000400000 */
[----:B------:R-:W-:Y:S02]  /*24e0*/  PRMT R17, R15, 0x7632, R17 ;  /* 0x000076320f117816 */ /* 0x000fe40000000011 */
[----:B------:R-:W-:Y:S01]  /*24f0*/  PRMT R18, R19, 0x7632, R18 ;  /* 0x0000763213127816 */ /* 0x000fe20000000012 */
[----:B------:R-:W-:Y:S02]  /*2500*/  FMUL R12, R43, R12 ;  /* 0x0000000c2b0c7220 */ /* 0x000fe40000400000 */
[----:B------:R-:W-:Y:S02]  /*2510*/  IMAD.U32 R17, R17, 0x10000, RZ ;  /* 0x0001000011117824 */ /* 0x000fe400078e00ff */
[----:B------:R-:W-:Y:S01]  /*2520*/  IMAD.U32 R18, R18, 0x10000, RZ ;  /* 0x0001000012127824 */ /* 0x000fe200078e00ff */
[----:B------:R-:W-:Y:S01]  /*2530*/  FADD R2, R11, R2 ;  /* 0x000000020b027221 */ /* 0x000fe20000000000 */
[----:B------:R-:W-:Y:S01]  /*2540*/  FSEL R12, R12, RZ, P3 ;  /* 0x000000ff0c0c7208 */ /* 0x000fe20001800000 */
[----:B------:R-:W-:Y:S01]  /*2550*/  FMUL R5, R44, R5 ;  /* 0x000000052c057220 */ /* 0x000fe20000400000 */
[----:B------:R-:W-:Y:S01]  /*2560*/  FSEL R7, R7, RZ, P3 ;  /* 0x000000ff07077208 */ /* 0x000fe20001800000 */
[----:B------:R-:W-:Y:S01]  /*2570*/  FADD R11, RZ, R42 ;  /* 0x0000002aff0b7221 */ /* 0x000fe20000000000 */
[----:B------:R-:W-:Y:S01]  /*2580*/  FMUL R18, R17, R18 ;  /* 0x0000001211127220 */ /* 0x000fe20000400000 */
[----:B------:R-:W-:Y:S01]  /*2590*/  FADD R37, RZ, R37 ;  /* 0x00000025ff257221 */ /* 0x000fe20000000000 */
[----:B0-----:R-:W-:Y:S01]  /*25a0*/  IMAD.U32 R46, R15, 0x10000, RZ ;  /* 0x000100000f2e7824 */ /* 0x001fe200078e00ff */
[----:B------:R-:W-:Y:S01]  /*25b0*/  FADD R15, RZ, R8 ;  /* 0x00000008ff0f7221 */ /* 0x000fe20000000000 */
[----:B------:R-:W-:Y:S01]  /*25c0*/  IMAD.U32 R19, R19, 0x10000, RZ ;  /* 0x0001000013137824 */ /* 0x000fe200078e00ff */
[----:B------:R-:W-:Y:S01]  /*25d0*/  FADD R35, R35, R12 ;  /* 0x0000000c23237221 */ /* 0x000fe20000000000 */
[----:B------:R-:W-:Y:S01]  /*25e0*/  FSEL R44, R5, RZ, P3 ;  /* 0x000000ff052c7208 */ /* 0x000fe20001800000 */
[----:B------:R-:W-:Y:S01]  /*25f0*/  FADD R36, R36, R7 ;  /* 0x0000000724247221 */ /* 0x000fe20000000000 */
[----:B------:R-:W-:Y:S01]  /*2600*/  FSEL R12, R11, R38, !P0 ;  /* 0x000000260b0c7208 */ /* 0x000fe20004000000 */
[----:B------:R-:W-:Y:S01]  /*2610*/  FMUL R19, R46, R19 ;  /* 0x000000132e137220 */ /* 0x000fe20000400000 */
[----:B------:R-:W-:-:S02]  /*2620*/  FSEL R7, R18, RZ, P3 ;  /* 0x000000ff12077208 */ /* 0x000fc40001800000 */
[----:B------:R-:W-:Y:S01]  /*2630*/  FSEL R38, R37, R10, !P0 ;  /* 0x0000000a25267208 */ /* 0x000fe20004000000 */
[----:B------:R-:W-:Y:S01]  /*2640*/  FADD R0, R0, R45 ;  /* 0x0000002d00007221 */ /* 0x000fe20000000000 */
[----:B------:R-:W-:Y:S02]  /*2650*/  FSEL R16, R16, RZ, P3 ;  /* 0x000000ff10107208 */ /* 0x000fe40001800000 */
[----:B------:R-:W-:Y:S01]  /*2660*/  FSEL R15, R15, R4, !P0 ;  /* 0x000000040f0f7208 */ /* 0x000fe20004000000 */
[----:B------:R-:W-:Y:S01]  /*2670*/  FADD R29, R29, R44 ;  /* 0x0000002c1d1d7221 */ /* 0x000fe20000000000 */
[----:B------:R-:W-:Y:S01]  /*2680*/  FSEL R44, R19, RZ, P3 ;  /* 0x000000ff132c7208 */ /* 0x000fe20001800000 */
[----:B------:R-:W-:Y:S01]  /*2690*/  FADD R30, R30, R7 ;  /* 0x000000071e1e7221 */ /* 0x000fe20000000000 */
[----:B------:R-:W-:Y:S01]  /*26a0*/  FADD R33, R33, R16 ;  /* 0x0000001021217221 */ /* 0x000fe20000000000 */
[----:B------:R-:W-:Y:S01]  /*26b0*/  FADD R7, RZ, R0 ;  /* 0x00000000ff077221 */ /* 0x000fe20000000000 */
[----:B------:R-:W-:Y:S01]  /*26c0*/  FSEL R5, R14, RZ, P3 ;  /* 0x000000ff0e057208 */ /* 0x000fe20001800000 */
[----:B------:R-:W-:Y:S01]  /*26d0*/  FADD R14, RZ, R39 ;  /* 0x00000027ff0e7221 */ /* 0x000fe20000000000 */
[----:B------:R-:W-:Y:S01]  /*26e0*/  FADD R39, RZ, R2 ;  /* 0x00000002ff277221 */ /* 0x000fe20000000000 */
[----:B------:R-:W-:Y:S01]  /*26f0*/  LDS R0, [R9.X4+0x2084] ;  /* 0x0020840009007984 */ /* 0x000fe20000004800 */
[----:B------:R-:W-:-:S03]  /*2700*/  FSEL R54, R7, R54, !P0 ;  /* 0x0000003607367208 */ /* 0x000fc60004000000 */
[----:B------:R-:W0:Y:S04]  /*2710*/  LDS R2, [R9.X4+0x2080] ;  /* 0x0020800009027984 */ /* 0x000e280000004800 */
[----:B------:R-:W1:Y:S01]  /*2720*/  LDS R7, [R9.X4+0x2098] ;  /* 0x0020980009077984 */ /* 0x000e620000004800 */
[----:B------:R-:W-:Y:S01]  /*2730*/  FSEL R13, R13, RZ, P3 ;  /* 0x000000ff0d0d7208 */ /* 0x000fe20001800000 */
[----:B------:R-:W-:Y:S01]  /*2740*/  FADD R41, RZ, R41 ;  /* 0x00000029ff297221 */ /* 0x000fe20000000000 */
[----:B------:R-:W-:Y:S01]  /*2750*/  FADD R40, RZ, R40 ;  /* 0x00000028ff287221 */ /* 0x000fe20000000000 */
[----:B------:R-:W-:Y:S01]  /*2760*/  FSEL R14, R14, R53, !P0 ;  /* 0x000000350e0e7208 */ /* 0x000fe20004000000 */
[----:B------:R-:W-:Y:S01]  /*2770*/  FADD R32, R32, R5 ;  /* 0x0000000520207221 */ /* 0x000fe20000000000 */
[----:B------:R-:W-:Y:S01]  /*2780*/  FSEL R39, R39, R50, !P0 ;  /* 0x0000003227277208 */ /* 0x000fe20004000000 */
[----:B------:R-:W-:Y:S01]  /*2790*/  FADD R34, R34, R13 ;  /* 0x0000000d22227221 */ /* 0x000fe20000000000 */
[----:B------:R-:W-:-:S02]  /*27a0*/  FSEL R5, R41, R52, !P0 ;  /* 0x0000003429057208 */ /* 0x000fc40004000000 */
[----:B------:R-:W-:Y:S02]  /*27b0*/  FSEL R13, R40, R51, !P0 ;  /* 0x00000033280d7208 */ /* 0x000fe40004000000 */
[----:B------:R-:W-:Y:S02]  /*27c0*/  F2FP.BF16.F32.PACK_AB R14, R15, R14 ;  /* 0x0000000e0f0e723e */ /* 0x000fe400000010ff */
[----:B------:R-:W-:Y:S02]  /*27d0*/  F2FP.BF16.F32.PACK_AB R15, R39, R38 ;  /* 0x00000026270f723e */ /* 0x000fe400000010ff */
[----:B------:R-:W-:Y:S01]  /*27e0*/  F2FP.BF16.F32.PACK_AB R12, R5, R12 ;  /* 0x0000000c050c723e */ /* 0x000fe200000010ff */
[----:B------:R-:W-:Y:S01]  /*27f0*/  FADD R31, R31, R44 ;  /* 0x0000002c1f1f7221 */ /* 0x000fe20000000000 */
[----:B------:R-:W-:Y:S01]  /*2800*/  F2FP.BF16.F32.PACK_AB R13, R54, R13 ;  /* 0x0000000d360d723e */ /* 0x000fe200000010ff */
[----:B------:R-:W-:Y:S01]  /*2810*/  FADD R33, RZ, R33 ;  /* 0x00000021ff217221 */ /* 0x000fe20000000000 */
[----:B------:R-:W-:Y:S01]  /*2820*/  FADD R32, RZ, R32 ;  /* 0x00000020ff207221 */ /* 0x000fe20000000000 */
[----:B------:R-:W-:Y:S01]  /*2830*/  FADD R30, RZ, R30 ;  /* 0x0000001eff1e7221 */ /* 0x000fe20000000000 */
[----:B------:R-:W-:Y:S01]  /*2840*/  FADD R29, RZ, R29 ;  /* 0x0000001dff1d7221 */ /* 0x000fe20000000000 */
[----:B--2---:R-:W-:-:S02]  /*2850*/  SEL R37, R21, RZ, P6 ;  /* 0x000000ff15257207 */ /* 0x004fc40003000000 */
[----:B------:R-:W-:Y:S02]  /*2860*/  SEL R22, R22, RZ, P6 ;  /* 0x000000ff16167207 */ /* 0x000fe40003000000 */
[----:B------:R-:W-:Y:S02]  /*2870*/  SEL R23, R23, RZ, P6 ;  /* 0x000000ff17177207 */ /* 0x000fe40003000000 */
[----:B---3--:R-:W-:Y:S02]  /*2880*/  SEL R25, R25, RZ, P6 ;  /* 0x000000ff19197207 */ /* 0x008fe40003000000 */
[----:B------:R-:W-:Y:S02]  /*2890*/  SEL R26, R26, RZ, P6 ;  /* 0x000000ff1a1a7207 */ /* 0x000fe40003000000 */
[----:B------:R-:W-:Y:S02]  /*28a0*/  SEL R4, R20, RZ, P6 ;  /* 0x000000ff14047207 */ /* 0x000fe40003000000 */
[----:B------:R-:W-:-:S02]  /*28b0*/  SEL R27, R27, RZ, P6 ;  /* 0x000000ff1b1b7207 */ /* 0x000fc40003000000 */
[----:B------:R-:W-:Y:S01]  /*28c0*/  SEL R24, R24, RZ, P6 ;  /* 0x000000ff18187207 */ /* 0x000fe20003000000 */
[----:B------:R-:W-:Y:S01]  /*28d0*/  IMAD.U32 R19, R37, 0x10000, RZ ;  /* 0x0001000025137824 */ /* 0x000fe200078e00ff */
[----:B------:R-:W-:Y:S01]  /*28e0*/  LDS R20, [R9.X4+0x208c] ;  /* 0x00208c0009147984 */ /* 0x000fe20000004800 */
[----:B------:R-:W-:Y:S02]  /*28f0*/  IMAD.U32 R18, R22, 0x10000, RZ ;  /* 0x0001000016127824 */ /* 0x000fe400078e00ff */
[----:B------:R-:W-:Y:S02]  /*2900*/  IMAD.U32 R21, R23, 0x10000, RZ ;  /* 0x0001000017157824 */ /* 0x000fe400078e00ff */
[----:B------:R-:W-:Y:S02]  /*2910*/  IMAD.U32 R16, R25, 0x10000, RZ ;  /* 0x0001000019107824 */ /* 0x000fe400078e00ff */
[----:B------:R-:W-:Y:S02]  /*2920*/  IMAD.U32 R17, R26, 0x10000, RZ ;  /* 0x000100001a117824 */ /* 0x000fe400078e00ff */
[----:B------:R-:W-:-:S02]  /*2930*/  IMAD.U32 R11, R4, 0x10000, RZ ;  /* 0x00010000040b7824 */ /* 0x000fc400078e00ff */
[----:B------:R-:W-:Y:S02]  /*2940*/  IMAD.U32 R8, R27, 0x10000, RZ ;  /* 0x000100001b087824 */ /* 0x000fe400078e00ff */
[----:B------:R-:W-:Y:S01]  /*2950*/  IMAD.U32 R10, R24, 0x10000, RZ ;  /* 0x00010000180a7824 */ /* 0x000fe200078e00ff */
[----:B------:R-:W-:Y:S01]  /*2960*/  FADD R16, R19, R16 ;  /* 0x0000001013107221 */ /* 0x000fe20000000000 */
[----:B------:R-:W-:Y:S01]  /*2970*/  FADD R17, R18, R17 ;  /* 0x0000001112117221 */ /* 0x000fe20000000000 */
[----:B------:R-:W-:Y:S01]  /*2980*/  FADD R8, R21, R8 ;  /* 0x0000000815087221 */ /* 0x000fe20000000000 */
[----:B------:R-:W2:Y:S01]  /*2990*/  LDS R18, [R9.X4+0x2090] ;  /* 0x0020900009127984 */ /* 0x000ea20000004800 */
[----:B------:R-:W-:-:S03]  /*29a0*/  FADD R10, R11, R10 ;  /* 0x0000000a0b0a7221 */ /* 0x000fc60000000000 */
[----:B------:R-:W3:Y:S04]  /*29b0*/  LDS R19, [R9.X4+0x2094] ;  /* 0x0020940009137984 */ /* 0x000ee80000004800 */
[----:B------:R-:W4:Y:S04]  /*29c0*/  LDS R21, [R9.X4+0x209c] ;  /* 0x00209c0009157984 */ /* 0x000f280000004800 */
[----:B------:R5:W2:Y:S01]  /*29d0*/  LDS R11, [R9.X4+0x2088] ;  /* 0x00208800090b7984 */ /* 0x000aa20000004800 */
[----:B------:R-:W-:Y:S02]  /*29e0*/  PRMT R22, R22, 0x7632, R22 ;  /* 0x0000763216167816 */ /* 0x000fe40000000016 */
[----:B------:R-:W-:-:S02]  /*29f0*/  PRMT R26, R26, 0x7632, R26 ;  /* 0x000076321a1a7816 */ /* 0x000fc4000000001a */
[----:B------:R-:W-:Y:S02]  /*2a00*/  PRMT R23, R23, 0x7632, R23 ;  /* 0x0000763217177816 */ /* 0x000fe40000000017 */
[----:B------:R-:W-:Y:S02]  /*2a10*/  PRMT R27, R27, 0x7632, R27 ;  /* 0x000076321b1b7816 */ /* 0x000fe4000000001b */
[----:B------:R-:W-:Y:S02]  /*2a20*/  PRMT R4, R4, 0x7632, R4 ;  /* 0x0000763204047816 */ /* 0x000fe40000000004 */
[----:B------:R-:W-:Y:S02]  /*2a30*/  PRMT R37, R37, 0x7632, R37 ;  /* 0x0000763225257816 */ /* 0x000fe40000000025 */
[----:B------:R-:W-:Y:S02]  /*2a40*/  PRMT R24, R24, 0x7632, R24 ;  /* 0x0000763218187816 */ /* 0x000fe40000000018 */
[----:B------:R-:W-:Y:S01]  /*2a50*/  PRMT R25, R25, 0x7632, R25 ;  /* 0x0000763219197816 */ /* 0x000fe20000000019 */
[----:B-----5:R-:W-:-:S02]  /*2a60*/  IMAD.U32 R9, R22, 0x10000, RZ ;  /* 0x0001000016097824 */ /* 0x020fc400078e00ff */
[----:B------:R-:W-:Y:S02]  /*2a70*/  IMAD.U32 R26, R26, 0x10000, RZ ;  /* 0x000100001a1a7824 */ /* 0x000fe400078e00ff */
[----:B------:R-:W-:Y:S02]  /*2a80*/  IMAD.U32 R40, R23, 0x10000, RZ ;  /* 0x0001000017287824 */ /* 0x000fe400078e00ff */
[----:B------:R-:W-:Y:S02]  /*2a90*/  IMAD.U32 R27, R27, 0x10000, RZ ;  /* 0x000100001b1b7824 */ /* 0x000fe400078e00ff */
[----:B------:R-:W-:Y:S02]  /*2aa0*/  IMAD.U32 R23, R4, 0x10000, RZ ;  /* 0x0001000004177824 */ /* 0x000fe400078e00ff */
[----:B------:R-:W-:Y:S02]  /*2ab0*/  IMAD.U32 R38, R37, 0x10000, RZ ;  /* 0x0001000025267824 */ /* 0x000fe400078e00ff */
[----:B------:R-:W-:-:S02]  /*2ac0*/  IMAD.U32 R24, R24, 0x10000, RZ ;  /* 0x0001000018187824 */ /* 0x000fc400078e00ff */
[----:B------:R-:W-:Y:S01]  /*2ad0*/  IMAD.U32 R25, R25, 0x10000, RZ ;  /* 0x0001000019197824 */ /* 0x000fe200078e00ff */
[----:B------:R-:W-:Y:S01]  /*2ae0*/  FADD R26, R9, R26 ;  /* 0x0000001a091a7221 */ /* 0x000fe20000000000 */
[----:B------:R-:W-:Y:S01]  /*2af0*/  IMAD.WIDE R4, R28, R3, c[0x0][0x188] ;  /* 0x000062001c047625 */ /* 0x000fe200078e0203 */
[----:B------:R-:W-:Y:S01]  /*2b00*/  FADD R27, R40, R27 ;  /* 0x0000001b281b7221 */ /* 0x000fe20000000000 */
[----:B------:R-:W-:Y:S01]  /*2b10*/  FADD R24, R23, R24 ;  /* 0x0000001817187221 */ /* 0x000fe20000000000 */
[----:B------:R-:W-:Y:S01]  /*2b20*/  FADD R25, R38, R25 ;  /* 0x0000001926197221 */ /* 0x000fe20000000000 */
[----:B0-----:R-:W-:Y:S01]  /*2b30*/  @P4 FSEL R2, R10, RZ, P5 ;  /* 0x000000ff0a024208 */ /* 0x001fe20002800000 */
[----:B------:R0:W-:Y:S01]  /*2b40*/  @!P2 STG.E.128 [R4.64], R12 ;  /* 0x0000000c0400a986 */ /* 0x0001e2000c101d04 */
[----:B-1----:R-:W-:Y:S01]  /*2b50*/  @P4 FSEL R7, R8, RZ, P5 ;  /* 0x000000ff08074208 */ /* 0x002fe20002800000 */
[----:B------:R-:W-:Y:S01]  /*2b60*/  FADD R10, RZ, R31 ;  /* 0x0000001fff0a7221 */ /* 0x000fe20000000000 */
[----:B--2---:R-:W-:Y:S01]  /*2b70*/  @P4 FSEL R18, R17, RZ, P5 ;  /* 0x000000ff11124208 */ /* 0x004fe20002800000 */
[----:B------:R-:W-:Y:S01]  /*2b80*/  FADD R9, RZ, R36 ;  /* 0x00000024ff097221 */ /* 0x000fe20000000000 */
[----:B---3--:R-:W-:Y:S01]  /*2b90*/  @P4 FSEL R19, R26, RZ, P5 ;  /* 0x000000ff1a134208 */ /* 0x008fe20002800000 */
[----:B------:R-:W-:Y:S01]  /*2ba0*/  FADD R8, RZ, R35 ;  /* 0x00000023ff087221 */ /* 0x000fe20000000000 */
[----:B----4-:R-:W-:-:S02]  /*2bb0*/  @P4 FSEL R21, R27, RZ, P5 ;  /* 0x000000ff1b154208 */ /* 0x010fc40002800000 */
[----:B------:R-:W-:Y:S02]  /*2bc0*/  @P4 FSEL R0, R24, RZ, P5 ;  /* 0x000000ff18004208 */ /* 0x000fe40002800000 */
[----:B------:R-:W-:Y:S02]  /*2bd0*/  @P4 FSEL R11, R16, RZ, P5 ;  /* 0x000000ff100b4208 */ /* 0x000fe40002800000 */
[----:B------:R-:W-:Y:S02]  /*2be0*/  @P4 FSEL R20, R25, RZ, P5 ;  /* 0x000000ff19144208 */ /* 0x000fe40002800000 */
[----:B------:R-:W-:Y:S01]  /*2bf0*/  FSEL R18, R33, R18, !P1 ;  /* 0x0000001221127208 */ /* 0x000fe20004800000 */
[----:B0-----:R-:W-:Y:S01]  /*2c00*/  FADD R5, RZ, R34 ;  /* 0x00000022ff057221 */ /* 0x001fe20000000000 */
[----:B------:R-:W-:Y:S02]  /*2c10*/  FSEL R19, R32, R19, !P1 ;  /* 0x0000001320137208 */ /* 0x000fe40004800000 */
[----:B------:R-:W-:-:S02]  /*2c20*/  FSEL R7, R10, R7, !P1 ;  /* 0x000000070a077208 */ /* 0x000fc40004800000 */
[----:B------:R-:W-:Y:S02]  /*2c30*/  FSEL R30, R30, R21, !P1 ;  /* 0x000000151e1e7208 */ /* 0x000fe40004800000 */
[----:B------:R-:W-:Y:S02]  /*2c40*/  FSEL R2, R29, R2, !P1 ;  /* 0x000000021d027208 */ /* 0x000fe40004800000 */
[----:B------:R-:W-:Y:S02]  /*2c50*/  FSEL R9, R9, R0, !P1 ;  /* 0x0000000009097208 */ /* 0x000fe40004800000 */
[----:B------:R-:W-:Y:S02]  /*2c60*/  FSEL R8, R8, R11, !P1 ;  /* 0x0000000b08087208 */ /* 0x000fe40004800000 */
[----:B------:R-:W-:Y:S02]  /*2c70*/  FSEL R5, R5, R20, !P1 ;  /* 0x0000001405057208 */ /* 0x000fe40004800000 */
[----:B------:R-:W-:-:S02]  /*2c80*/  F2FP.BF16.F32.PACK_AB R18, R19, R18 ;  /* 0x000000121312723e */ /* 0x000fc400000010ff */
[----:B------:R-:W-:Y:S01]  /*2c90*/  F2FP.BF16.F32.PACK_AB R19, R30, R7 ;  /* 0x000000071e13723e */ /* 0x000fe200000010ff */
[----:B------:R-:W-:Y:S01]  /*2ca0*/  IMAD.WIDE R6, R6, R3, c[0x0][0x188] ;  /* 0x0000620006067625 */ /* 0x000fe200078e0203 */
[----:B------:R-:W-:Y:S02]  /*2cb0*/  F2FP.BF16.F32.PACK_AB R16, R9, R2 ;  /* 0x000000020910723e */ /* 0x000fe400000010ff */
[----:B------:R-:W-:Y:S01]  /*2cc0*/  F2FP.BF16.F32.PACK_AB R17, R5, R8 ;  /* 0x000000080511723e */ /* 0x000fe200000010ff */
[----:B------:R-:W-:Y:S06]  /*2cd0*/  @P2 EXIT ;  /* 0x000000000000294d */ /* 0x000fec0003800000 */
[----:B------:R-:W-:Y:S01]  /*2ce0*/  STG.E.128 [R6.64], R16 ;  /* 0x0000001006007986 */ /* 0x000fe2000c101d04 */
[----:B------:R-:W-:Y:S05]  /*2cf0*/  EXIT ;  /* 0x000000000000794d */ /* 0x000fea0003800000 */
.L_x_0:
[----:B------:R-:W-:-:S00]  /*2d00*/  BRA `(.L_x_0) ;  /* 0xfffffff000007947 */ /* 0x000fc0000383ffff */
[----:B------:R-:W-:-:S00]  /*2d10*/  NOP ;  /* 0x0000000000007918 */ /* 0x000fc00000000000 */
        /* <DEDUP_REMOVED lines=14> */
.L_x_1:


//--------------------- .nv.shared.triton__0d1d2d3d4d5d6de7de --------------------------
	.section	.nv.shared.triton__0d1d2d3d4d5d6de7de,"aw",@nobits
	.align	16
